//
// Generated by NVIDIA NVVM Compiler
//
// Compiler Build ID: CL-36424714
// Cuda compilation tools, release 13.0, V13.0.88
// Based on NVVM 20.0.0
//

.version 9.0
.target sm_100
.address_size 64

	// .globl	_Z5getF1PfS_S_S_PiS_S_S_ii
.extern .func  (.param .b32 func_retval0) vprintf
(
	.param .b64 vprintf_param_0,
	.param .b64 vprintf_param_1
)
;
.global .align 1 .b8 $str[93] = {121, 95, 112, 114, 101, 100, 91, 37, 105, 93, 58, 32, 37, 102, 32, 33, 61, 32, 121, 95, 116, 114, 117, 101, 69, 97, 99, 104, 67, 108, 97, 115, 115, 91, 37, 105, 93, 58, 32, 37, 102, 32, 38, 38, 32, 121, 95, 116, 114, 117, 101, 91, 37, 105, 93, 58, 32, 37, 102, 32, 61, 61, 32, 121, 95, 116, 114, 117, 101, 69, 97, 99, 104, 67, 108, 97, 115, 115, 91, 37, 105, 93, 58, 32, 37, 102, 32, 61, 32, 37, 100, 10};

.visible .entry _Z5getF1PfS_S_S_PiS_S_S_ii(
	.param .u64 .ptr .align 1 _Z5getF1PfS_S_S_PiS_S_S_ii_param_0,
	.param .u64 .ptr .align 1 _Z5getF1PfS_S_S_PiS_S_S_ii_param_1,
	.param .u64 .ptr .align 1 _Z5getF1PfS_S_S_PiS_S_S_ii_param_2,
	.param .u64 .ptr .align 1 _Z5getF1PfS_S_S_PiS_S_S_ii_param_3,
	.param .u64 .ptr .align 1 _Z5getF1PfS_S_S_PiS_S_S_ii_param_4,
	.param .u64 .ptr .align 1 _Z5getF1PfS_S_S_PiS_S_S_ii_param_5,
	.param .u64 .ptr .align 1 _Z5getF1PfS_S_S_PiS_S_S_ii_param_6,
	.param .u64 .ptr .align 1 _Z5getF1PfS_S_S_PiS_S_S_ii_param_7,
	.param .u32 _Z5getF1PfS_S_S_PiS_S_S_ii_param_8,
	.param .u32 _Z5getF1PfS_S_S_PiS_S_S_ii_param_9
)
{
	.reg .pred 	%p<3>;
	.reg .b32 	%r<24>;
	.reg .b32 	%f<16>;
	.reg .b64 	%rd<25>;
	.reg .b64 	%fd<11>;

	ld.param.u64 	%rd3, [_Z5getF1PfS_S_S_PiS_S_S_ii_param_1];
	ld.param.u64 	%rd4, [_Z5getF1PfS_S_S_PiS_S_S_ii_param_2];
	ld.param.u64 	%rd8, [_Z5getF1PfS_S_S_PiS_S_S_ii_param_4];
	ld.param.u64 	%rd5, [_Z5getF1PfS_S_S_PiS_S_S_ii_param_5];
	ld.param.u64 	%rd6, [_Z5getF1PfS_S_S_PiS_S_S_ii_param_6];
	ld.param.u64 	%rd7, [_Z5getF1PfS_S_S_PiS_S_S_ii_param_7];
	ld.param.u32 	%r5, [_Z5getF1PfS_S_S_PiS_S_S_ii_param_8];
	ld.param.u32 	%r6, [_Z5getF1PfS_S_S_PiS_S_S_ii_param_9];
	cvta.to.global.u64 	%rd1, %rd8;
	mov.u32 	%r7, %ntid.x;
	mov.u32 	%r8, %ntid.y;
	mov.u32 	%r9, %ctaid.y;
	mov.u32 	%r10, %nctaid.x;
	mov.u32 	%r11, %ctaid.x;
	mov.u32 	%r12, %tid.y;
	mov.u32 	%r13, %tid.x;
	mad.lo.s32 	%r14, %r10, %r9, %r11;
	mad.lo.s32 	%r15, %r14, %r8, %r12;
	mad.lo.s32 	%r1, %r15, %r7, %r13;
	ld.global.u32 	%r2, [%rd1];
	mul.lo.s32 	%r16, %r2, %r6;
	setp.ge.s32 	%p1, %r1, %r16;
	@%p1 bra 	$L__BB0_4;
	setp.lt.s32 	%p2, %r1, %r2;
	mov.b32 	%r23, 0;
	@%p2 bra 	$L__BB0_3;
	sub.s32 	%r18, %r1, %r5;
	div.s32 	%r19, %r18, %r5;
	add.s32 	%r23, %r19, 1;
$L__BB0_3:
	ld.param.u64 	%rd24, [_Z5getF1PfS_S_S_PiS_S_S_ii_param_0];
	cvta.to.global.u64 	%rd9, %rd6;
	mul.wide.s32 	%rd10, %r23, 4;
	add.s64 	%rd11, %rd9, %rd10;
	cvta.to.global.u64 	%rd12, %rd24;
	mul.wide.s32 	%rd13, %r1, 4;
	add.s64 	%rd14, %rd12, %rd13;
	ld.global.f32 	%f1, [%rd14];
	cvt.f64.f32 	%fd1, %f1;
	cvta.to.global.u64 	%rd15, %rd3;
	add.s64 	%rd16, %rd15, %rd13;
	ld.global.f32 	%f2, [%rd16];
	cvta.to.global.u64 	%rd17, %rd4;
	add.s64 	%rd18, %rd17, %rd13;
	ld.global.f32 	%f3, [%rd18];
	add.f32 	%f4, %f2, %f3;
	cvt.f64.f32 	%fd2, %f4;
	fma.rn.f64 	%fd3, %fd2, 0d3FE0000000000000, %fd1;
	div.rn.f64 	%fd4, %fd1, %fd3;
	cvt.rn.f32.f64 	%f5, %fd4;
	atom.global.add.f32 	%f6, [%rd11], %f5;
	cvta.to.global.u64 	%rd19, %rd7;
	add.s64 	%rd20, %rd19, %rd10;
	ld.global.u32 	%r20, [%rd1];
	mul.lo.s32 	%r21, %r20, %r23;
	sub.s32 	%r22, %r1, %r21;
	cvta.to.global.u64 	%rd21, %rd5;
	mul.wide.s32 	%rd22, %r22, 4;
	add.s64 	%rd23, %rd21, %rd22;
	ld.global.f32 	%f7, [%rd23];
	cvt.rn.f32.s32 	%f8, %r5;
	div.rn.f32 	%f9, %f7, %f8;
	cvt.f64.f32 	%fd5, %f9;
	ld.global.f32 	%f10, [%rd14];
	cvt.f64.f32 	%fd6, %f10;
	ld.global.f32 	%f11, [%rd16];
	ld.global.f32 	%f12, [%rd18];
	add.f32 	%f13, %f11, %f12;
	cvt.f64.f32 	%fd7, %f13;
	fma.rn.f64 	%fd8, %fd7, 0d3FE0000000000000, %fd6;
	div.rn.f64 	%fd9, %fd6, %fd8;
	mul.f64 	%fd10, %fd9, %fd5;
	cvt.rn.f32.f64 	%f14, %fd10;
	atom.global.add.f32 	%f15, [%rd20], %f14;
$L__BB0_4:
	ret;

}
	// .globl	_Z9getTpFpFnPfS_iiiS_S_S_S_
.visible .entry _Z9getTpFpFnPfS_iiiS_S_S_S_(
	.param .u64 .ptr .align 1 _Z9getTpFpFnPfS_iiiS_S_S_S__param_0,
	.param .u64 .ptr .align 1 _Z9getTpFpFnPfS_iiiS_S_S_S__param_1,
	.param .u32 _Z9getTpFpFnPfS_iiiS_S_S_S__param_2,
	.param .u32 _Z9getTpFpFnPfS_iiiS_S_S_S__param_3,
	.param .u32 _Z9getTpFpFnPfS_iiiS_S_S_S__param_4,
	.param .u64 .ptr .align 1 _Z9getTpFpFnPfS_iiiS_S_S_S__param_5,
	.param .u64 .ptr .align 1 _Z9getTpFpFnPfS_iiiS_S_S_S__param_6,
	.param .u64 .ptr .align 1 _Z9getTpFpFnPfS_iiiS_S_S_S__param_7,
	.param .u64 .ptr .align 1 _Z9getTpFpFnPfS_iiiS_S_S_S__param_8
)
{
	.local .align 8 .b8 	__local_depot1[72];
	.reg .b64 	%SP;
	.reg .b64 	%SPL;
	.reg .pred 	%p<38>;
	.reg .b32 	%r<49>;
	.reg .b32 	%f<85>;
	.reg .b64 	%rd<66>;
	.reg .b64 	%fd<10>;

	mov.u64 	%SPL, __local_depot1;
	cvta.local.u64 	%SP, %SPL;
	ld.param.u32 	%r13, [_Z9getTpFpFnPfS_iiiS_S_S_S__param_2];
	ld.param.u32 	%r15, [_Z9getTpFpFnPfS_iiiS_S_S_S__param_3];
	ld.param.u32 	%r14, [_Z9getTpFpFnPfS_iiiS_S_S_S__param_4];
	ld.param.u64 	%rd13, [_Z9getTpFpFnPfS_iiiS_S_S_S__param_5];
	ld.param.u64 	%rd14, [_Z9getTpFpFnPfS_iiiS_S_S_S__param_6];
	ld.param.u64 	%rd15, [_Z9getTpFpFnPfS_iiiS_S_S_S__param_7];
	ld.param.u64 	%rd16, [_Z9getTpFpFnPfS_iiiS_S_S_S__param_8];
	cvta.to.global.u64 	%rd1, %rd16;
	cvta.to.global.u64 	%rd2, %rd15;
	cvta.to.global.u64 	%rd3, %rd14;
	cvta.to.global.u64 	%rd4, %rd13;
	mov.u32 	%r16, %ntid.x;
	mov.u32 	%r17, %ntid.y;
	mov.u32 	%r18, %ctaid.y;
	mov.u32 	%r19, %nctaid.x;
	mov.u32 	%r20, %ctaid.x;
	mov.u32 	%r21, %tid.y;
	mov.u32 	%r22, %tid.x;
	mad.lo.s32 	%r23, %r19, %r18, %r20;
	mad.lo.s32 	%r24, %r23, %r17, %r21;
	mad.lo.s32 	%r1, %r24, %r16, %r22;
	mul.lo.s32 	%r25, %r15, %r13;
	setp.ge.s32 	%p1, %r1, %r25;
	@%p1 bra 	$L__BB1_32;
	setp.lt.s32 	%p2, %r1, %r13;
	mov.b32 	%r45, 0;
	@%p2 bra 	$L__BB1_3;
	sub.s32 	%r27, %r1, %r13;
	div.s32 	%r28, %r27, %r13;
	add.s32 	%r45, %r28, 1;
$L__BB1_3:
	setp.lt.s32 	%p3, %r14, 1;
	@%p3 bra 	$L__BB1_32;
	ld.param.u64 	%rd63, [_Z9getTpFpFnPfS_iiiS_S_S_S__param_1];
	ld.param.u64 	%rd62, [_Z9getTpFpFnPfS_iiiS_S_S_S__param_0];
	cvta.to.global.u64 	%rd17, %rd63;
	mul.wide.s32 	%rd18, %r1, 4;
	add.s64 	%rd5, %rd17, %rd18;
	mul.lo.s32 	%r30, %r45, %r13;
	sub.s32 	%r4, %r1, %r30;
	cvta.to.global.u64 	%rd19, %rd62;
	mul.wide.s32 	%rd20, %r4, 4;
	add.s64 	%rd6, %rd19, %rd20;
	mul.lo.s32 	%r5, %r45, %r14;
	setp.eq.s32 	%p4, %r14, 1;
	mov.b32 	%r48, 0;
	@%p4 bra 	$L__BB1_22;
	add.s64 	%rd65, %rd4, 4;
	mov.b32 	%r47, 0;
	add.u64 	%rd21, %SP, 0;
	mov.u64 	%rd23, $str;
	mov.u32 	%r46, %r5;
$L__BB1_6:
	ld.global.f32 	%f40, [%rd5];
	cvt.f64.f32 	%fd1, %f40;
	ld.global.f32 	%f41, [%rd65+-4];
	cvt.f64.f32 	%fd2, %f41;
	ld.global.f32 	%f43, [%rd6];
	cvt.f64.f32 	%fd3, %f43;
	setp.neu.f32 	%p5, %f40, %f41;
	setp.eq.f32 	%p6, %f43, %f41;
	and.pred  	%p7, %p5, %p6;
	selp.u32 	%r32, 1, 0, %p7;
	cvta.to.local.u64 	%rd22, %rd21;
	st.local.u32 	[%rd22], %r1;
	st.local.f64 	[%rd22+8], %fd1;
	st.local.u32 	[%rd22+16], %r47;
	st.local.f64 	[%rd22+24], %fd2;
	st.local.u32 	[%rd22+32], %r4;
	st.local.f64 	[%rd22+40], %fd3;
	st.local.u32 	[%rd22+48], %r47;
	st.local.f64 	[%rd22+56], %fd2;
	st.local.u32 	[%rd22+64], %r32;
	cvta.global.u64 	%rd24, %rd23;
	{ // callseq 0, 0
	.param .b64 param0;
	st.param.b64 	[param0], %rd24;
	.param .b64 param1;
	st.param.b64 	[param1], %rd21;
	.param .b32 retval0;
	call.uni (retval0), 
	vprintf, 
	(
	param0, 
	param1
	);
	ld.param.b32 	%r33, [retval0];
	} // callseq 0
	ld.global.f32 	%f74, [%rd5];
	ld.global.f32 	%f73, [%rd65+-4];
	setp.neu.f32 	%p8, %f74, %f73;
	ld.global.f32 	%f72, [%rd6];
	setp.neu.f32 	%p9, %f72, %f73;
	or.pred  	%p10, %p8, %p9;
	@%p10 bra 	$L__BB1_8;
	mul.wide.s32 	%rd25, %r46, 4;
	add.s64 	%rd26, %rd3, %rd25;
	atom.global.add.f32 	%f47, [%rd26], 0f3F800000;
	ld.global.f32 	%f74, [%rd5];
	ld.global.f32 	%f73, [%rd65+-4];
	ld.global.f32 	%f72, [%rd6];
$L__BB1_8:
	setp.neu.f32 	%p11, %f74, %f73;
	setp.eq.f32 	%p12, %f72, %f73;
	or.pred  	%p13, %p11, %p12;
	@%p13 bra 	$L__BB1_10;
	mul.wide.s32 	%rd27, %r46, 4;
	add.s64 	%rd28, %rd2, %rd27;
	atom.global.add.f32 	%f48, [%rd28], 0f3F800000;
	ld.global.f32 	%f74, [%rd5];
	ld.global.f32 	%f73, [%rd65+-4];
	ld.global.f32 	%f72, [%rd6];
$L__BB1_10:
	setp.eq.f32 	%p14, %f74, %f73;
	setp.neu.f32 	%p15, %f72, %f73;
	or.pred  	%p16, %p14, %p15;
	@%p16 bra 	$L__BB1_12;
	mul.wide.s32 	%rd29, %r46, 4;
	add.s64 	%rd30, %rd1, %rd29;
	atom.global.add.f32 	%f49, [%rd30], 0f3F800000;
	ld.global.f32 	%f74, [%rd5];
	ld.global.f32 	%f72, [%rd6];
$L__BB1_12:
	cvt.f64.f32 	%fd4, %f74;
	ld.global.f32 	%f50, [%rd65];
	cvt.f64.f32 	%fd5, %f50;
	cvt.f64.f32 	%fd6, %f72;
	setp.neu.f32 	%p17, %f74, %f50;
	setp.eq.f32 	%p18, %f72, %f50;
	and.pred  	%p19, %p17, %p18;
	selp.u32 	%r35, 1, 0, %p19;
	add.u64 	%rd31, %SP, 0;
	add.u64 	%rd32, %SPL, 0;
	st.local.u32 	[%rd32], %r1;
	st.local.f64 	[%rd32+8], %fd4;
	add.s32 	%r8, %r47, 1;
	st.local.u32 	[%rd32+16], %r8;
	st.local.f64 	[%rd32+24], %fd5;
	st.local.u32 	[%rd32+32], %r4;
	st.local.f64 	[%rd32+40], %fd6;
	st.local.u32 	[%rd32+48], %r8;
	st.local.f64 	[%rd32+56], %fd5;
	st.local.u32 	[%rd32+64], %r35;
	mov.u64 	%rd33, $str;
	cvta.global.u64 	%rd34, %rd33;
	{ // callseq 1, 0
	.param .b64 param0;
	st.param.b64 	[param0], %rd34;
	.param .b64 param1;
	st.param.b64 	[param1], %rd31;
	.param .b32 retval0;
	call.uni (retval0), 
	vprintf, 
	(
	param0, 
	param1
	);
	ld.param.b32 	%r36, [retval0];
	} // callseq 1
	ld.global.f32 	%f80, [%rd5];
	ld.global.f32 	%f79, [%rd65];
	setp.neu.f32 	%p20, %f80, %f79;
	@%p20 bra 	$L__BB1_15;
	ld.global.f32 	%f52, [%rd6];
	setp.neu.f32 	%p21, %f52, %f79;
	@%p21 bra 	$L__BB1_15;
	cvt.s64.s32 	%rd35, %r5;
	cvt.s64.s32 	%rd36, %r47;
	add.s64 	%rd37, %rd36, %rd35;
	shl.b64 	%rd38, %rd37, 2;
	add.s64 	%rd39, %rd3, %rd38;
	atom.global.add.f32 	%f53, [%rd39+4], 0f3F800000;
	ld.global.f32 	%f80, [%rd5];
	ld.global.f32 	%f79, [%rd65];
$L__BB1_15:
	setp.neu.f32 	%p22, %f80, %f79;
	@%p22 bra 	$L__BB1_18;
	ld.global.f32 	%f54, [%rd6];
	setp.eq.f32 	%p23, %f54, %f79;
	@%p23 bra 	$L__BB1_18;
	cvt.s64.s32 	%rd40, %r5;
	cvt.s64.s32 	%rd41, %r47;
	add.s64 	%rd42, %rd41, %rd40;
	shl.b64 	%rd43, %rd42, 2;
	add.s64 	%rd44, %rd2, %rd43;
	atom.global.add.f32 	%f55, [%rd44+4], 0f3F800000;
	ld.global.f32 	%f80, [%rd5];
	ld.global.f32 	%f79, [%rd65];
$L__BB1_18:
	setp.eq.f32 	%p24, %f80, %f79;
	@%p24 bra 	$L__BB1_21;
	ld.global.f32 	%f56, [%rd6];
	setp.neu.f32 	%p25, %f56, %f79;
	@%p25 bra 	$L__BB1_21;
	cvt.s64.s32 	%rd45, %r5;
	cvt.s64.s32 	%rd46, %r47;
	add.s64 	%rd47, %rd46, %rd45;
	shl.b64 	%rd48, %rd47, 2;
	add.s64 	%rd49, %rd1, %rd48;
	atom.global.add.f32 	%f57, [%rd49+4], 0f3F800000;
$L__BB1_21:
	add.s32 	%r46, %r46, 2;
	add.s64 	%rd65, %rd65, 8;
	add.s32 	%r47, %r8, 1;
	and.b32  	%r48, %r14, 2147483646;
	setp.ne.s32 	%p26, %r47, %r48;
	@%p26 bra 	$L__BB1_6;
$L__BB1_22:
	and.b32  	%r38, %r14, 1;
	setp.eq.b32 	%p27, %r38, 1;
	not.pred 	%p28, %p27;
	@%p28 bra 	$L__BB1_32;
	ld.param.u64 	%rd64, [_Z9getTpFpFnPfS_iiiS_S_S_S__param_5];
	ld.global.f32 	%f58, [%rd5];
	cvt.f64.f32 	%fd7, %f58;
	cvta.to.global.u64 	%rd50, %rd64;
	mul.wide.u32 	%rd51, %r48, 4;
	add.s64 	%rd10, %rd50, %rd51;
	ld.global.f32 	%f59, [%rd10];
	cvt.f64.f32 	%fd8, %f59;
	ld.global.f32 	%f61, [%rd6];
	cvt.f64.f32 	%fd9, %f61;
	setp.neu.f32 	%p29, %f58, %f59;
	setp.eq.f32 	%p30, %f61, %f59;
	and.pred  	%p31, %p29, %p30;
	selp.u32 	%r39, 1, 0, %p31;
	add.u64 	%rd52, %SP, 0;
	add.u64 	%rd53, %SPL, 0;
	st.local.u32 	[%rd53], %r1;
	st.local.f64 	[%rd53+8], %fd7;
	st.local.u32 	[%rd53+16], %r48;
	st.local.f64 	[%rd53+24], %fd8;
	st.local.u32 	[%rd53+32], %r4;
	st.local.f64 	[%rd53+40], %fd9;
	st.local.u32 	[%rd53+48], %r48;
	st.local.f64 	[%rd53+56], %fd8;
	st.local.u32 	[%rd53+64], %r39;
	mov.u64 	%rd54, $str;
	cvta.global.u64 	%rd55, %rd54;
	{ // callseq 2, 0
	.param .b64 param0;
	st.param.b64 	[param0], %rd55;
	.param .b64 param1;
	st.param.b64 	[param1], %rd52;
	.param .b32 retval0;
	call.uni (retval0), 
	vprintf, 
	(
	param0, 
	param1
	);
	ld.param.b32 	%r40, [retval0];
	} // callseq 2
	ld.global.f32 	%f84, [%rd5];
	ld.global.f32 	%f83, [%rd10];
	setp.neu.f32 	%p32, %f84, %f83;
	@%p32 bra 	$L__BB1_26;
	ld.global.f32 	%f63, [%rd6];
	setp.neu.f32 	%p33, %f63, %f83;
	@%p33 bra 	$L__BB1_26;
	add.s32 	%r42, %r48, %r5;
	mul.wide.s32 	%rd56, %r42, 4;
	add.s64 	%rd57, %rd3, %rd56;
	atom.global.add.f32 	%f64, [%rd57], 0f3F800000;
	ld.global.f32 	%f84, [%rd5];
	ld.global.f32 	%f83, [%rd10];
$L__BB1_26:
	setp.neu.f32 	%p34, %f84, %f83;
	@%p34 bra 	$L__BB1_29;
	ld.global.f32 	%f65, [%rd6];
	setp.eq.f32 	%p35, %f65, %f83;
	@%p35 bra 	$L__BB1_29;
	add.s32 	%r43, %r48, %r5;
	mul.wide.s32 	%rd58, %r43, 4;
	add.s64 	%rd59, %rd2, %rd58;
	atom.global.add.f32 	%f66, [%rd59], 0f3F800000;
	ld.global.f32 	%f84, [%rd5];
	ld.global.f32 	%f83, [%rd10];
$L__BB1_29:
	setp.eq.f32 	%p36, %f84, %f83;
	@%p36 bra 	$L__BB1_32;
	ld.global.f32 	%f67, [%rd6];
	setp.neu.f32 	%p37, %f67, %f83;
	@%p37 bra 	$L__BB1_32;
	add.s32 	%r44, %r48, %r5;
	mul.wide.s32 	%rd60, %r44, 4;
	add.s64 	%rd61, %rd1, %rd60;
	atom.global.add.f32 	%f68, [%rd61], 0f3F800000;
$L__BB1_32:
	ret;

}
	// .globl	_Z18getNoClassesKernelPfPiS_S0_S0_
.visible .entry _Z18getNoClassesKernelPfPiS_S0_S0_(
	.param .u64 .ptr .align 1 _Z18getNoClassesKernelPfPiS_S0_S0__param_0,
	.param .u64 .ptr .align 1 _Z18getNoClassesKernelPfPiS_S0_S0__param_1,
	.param .u64 .ptr .align 1 _Z18getNoClassesKernelPfPiS_S0_S0__param_2,
	.param .u64 .ptr .align 1 _Z18getNoClassesKernelPfPiS_S0_S0__param_3,
	.param .u64 .ptr .align 1 _Z18getNoClassesKernelPfPiS_S0_S0__param_4
)
{
	.reg .pred 	%p<7>;
	.reg .b32 	%r<17>;
	.reg .b32 	%f<10>;
	.reg .b64 	%rd<13>;

	ld.param.u64 	%rd6, [_Z18getNoClassesKernelPfPiS_S0_S0__param_0];
	ld.param.u64 	%rd7, [_Z18getNoClassesKernelPfPiS_S0_S0__param_1];
	ld.param.u64 	%rd8, [_Z18getNoClassesKernelPfPiS_S0_S0__param_2];
	ld.param.u64 	%rd9, [_Z18getNoClassesKernelPfPiS_S0_S0__param_3];
	ld.param.u64 	%rd10, [_Z18getNoClassesKernelPfPiS_S0_S0__param_4];
	cvta.to.global.u64 	%rd1, %rd10;
	cvta.to.global.u64 	%rd2, %rd8;
	cvta.to.global.u64 	%rd3, %rd9;
	cvta.to.global.u64 	%rd4, %rd7;
	cvta.to.global.u64 	%rd11, %rd6;
	mov.u32 	%r1, %tid.x;
	mul.wide.u32 	%rd12, %r1, 4;
	add.s64 	%rd5, %rd11, %rd12;
	ld.global.f32 	%f3, [%rd5];
	setp.neu.f32 	%p1, %f3, 0f00000000;
	@%p1 bra 	$L__BB2_2;
	ld.global.u32 	%r2, [%rd4];
	add.s32 	%r3, %r2, 1;
	st.global.u32 	[%rd4], %r3;
$L__BB2_2:
	atom.global.or.b32 	%r4, [%rd3], 0;
	ld.global.f32 	%f4, [%rd5];
	setp.eq.f32 	%p2, %f4, 0f00000000;
	@%p2 bra 	$L__BB2_4;
	ld.global.u32 	%r5, [%rd4];
	add.s32 	%r6, %r5, 1;
	st.global.u32 	[%rd4], %r6;
	ld.global.f32 	%f5, [%rd5];
	st.global.f32 	[%rd2], %f5;
$L__BB2_4:
	atom.global.or.b32 	%r7, [%rd3], 0;
	ld.global.u32 	%r8, [%rd1];
	setp.gt.s32 	%p3, %r8, 0;
	@%p3 bra 	$L__BB2_10;
$L__BB2_5:
	ld.global.f32 	%f9, [%rd5];
	ld.global.f32 	%f6, [%rd2];
	setp.neu.f32 	%p4, %f9, %f6;
	@%p4 bra 	$L__BB2_7;
	mov.b32 	%r9, 0;
	st.global.u32 	[%rd5], %r9;
	mov.f32 	%f9, 0f00000000;
$L__BB2_7:
	setp.eq.f32 	%p5, %f9, 0f00000000;
	@%p5 bra 	$L__BB2_9;
	ld.global.u32 	%r10, [%rd4];
	add.s32 	%r11, %r10, 1;
	st.global.u32 	[%rd4], %r11;
	ld.global.f32 	%f8, [%rd5];
	st.global.f32 	[%rd2], %f8;
	ld.global.u32 	%r12, [%rd1];
	add.s32 	%r13, %r12, -1;
	st.global.u32 	[%rd1], %r13;
$L__BB2_9:
	atom.global.or.b32 	%r14, [%rd3], 0;
	ld.global.u32 	%r15, [%rd1];
	add.s32 	%r16, %r15, 1;
	st.global.u32 	[%rd1], %r16;
	setp.lt.s32 	%p6, %r15, 0;
	@%p6 bra 	$L__BB2_5;
$L__BB2_10:
	ret;

}
	// .globl	_Z10getClassesPfPiS_S0_S_S0_
.visible .entry _Z10getClassesPfPiS_S0_S_S0_(
	.param .u64 .ptr .align 1 _Z10getClassesPfPiS_S0_S_S0__param_0,
	.param .u64 .ptr .align 1 _Z10getClassesPfPiS_S0_S_S0__param_1,
	.param .u64 .ptr .align 1 _Z10getClassesPfPiS_S0_S_S0__param_2,
	.param .u64 .ptr .align 1 _Z10getClassesPfPiS_S0_S_S0__param_3,
	.param .u64 .ptr .align 1 _Z10getClassesPfPiS_S0_S_S0__param_4,
	.param .u64 .ptr .align 1 _Z10getClassesPfPiS_S0_S_S0__param_5
)
{
	.reg .pred 	%p<6>;
	.reg .b32 	%r<15>;
	.reg .b32 	%f<5>;
	.reg .b64 	%rd<17>;

	ld.param.u64 	%rd7, [_Z10getClassesPfPiS_S0_S_S0__param_0];
	ld.param.u64 	%rd8, [_Z10getClassesPfPiS_S0_S_S0__param_1];
	ld.param.u64 	%rd9, [_Z10getClassesPfPiS_S0_S_S0__param_2];
	ld.param.u64 	%rd10, [_Z10getClassesPfPiS_S0_S_S0__param_3];
	ld.param.u64 	%rd11, [_Z10getClassesPfPiS_S0_S_S0__param_4];
	ld.param.u64 	%rd12, [_Z10getClassesPfPiS_S0_S_S0__param_5];
	cvta.to.global.u64 	%rd1, %rd9;
	cvta.to.global.u64 	%rd2, %rd8;
	cvta.to.global.u64 	%rd3, %rd10;
	cvta.to.global.u64 	%rd4, %rd12;
	cvta.to.global.u64 	%rd5, %rd11;
	cvta.to.global.u64 	%rd13, %rd7;
	mov.u32 	%r1, %tid.x;
	mul.wide.u32 	%rd14, %r1, 4;
	add.s64 	%rd6, %rd13, %rd14;
	ld.global.f32 	%f2, [%rd6];
	setp.neu.f32 	%p1, %f2, 0f00000000;
	@%p1 bra 	$L__BB3_2;
	mov.b32 	%r2, 0;
	st.global.u32 	[%rd5], %r2;
	ld.global.u32 	%r3, [%rd4];
	add.s32 	%r4, %r3, 1;
	st.global.u32 	[%rd4], %r4;
$L__BB3_2:
	atom.global.or.b32 	%r5, [%rd3], 0;
	ld.global.u32 	%r6, [%rd4];
	ld.global.u32 	%r7, [%rd2];
	setp.ge.s32 	%p2, %r6, %r7;
	@%p2 bra 	$L__BB3_8;
$L__BB3_3:
	ld.global.f32 	%f1, [%rd6];
	setp.eq.f32 	%p3, %f1, 0f00000000;
	@%p3 bra 	$L__BB3_5;
	st.global.f32 	[%rd1], %f1;
$L__BB3_5:
	atom.global.or.b32 	%r8, [%rd3], 0;
	ld.global.f32 	%f3, [%rd1];
	ld.global.u32 	%r9, [%rd4];
	mul.wide.s32 	%rd15, %r9, 4;
	add.s64 	%rd16, %rd5, %rd15;
	st.global.f32 	[%rd16], %f3;
	ld.global.f32 	%f4, [%rd6];
	setp.neu.f32 	%p4, %f4, %f3;
	@%p4 bra 	$L__BB3_7;
	mov.b32 	%r10, 0;
	st.global.u32 	[%rd6], %r10;
$L__BB3_7:
	atom.global.or.b32 	%r11, [%rd3], 0;
	ld.global.u32 	%r12, [%rd4];
	add.s32 	%r13, %r12, 1;
	st.global.u32 	[%rd4], %r13;
	ld.global.u32 	%r14, [%rd2];
	setp.lt.s32 	%p5, %r13, %r14;
	@%p5 bra 	$L__BB3_3;
$L__BB3_8:
	ret;

}
	// .globl	_Z18getSamplesPerClassPfPiS0_S_S_
.visible .entry _Z18getSamplesPerClassPfPiS0_S_S_(
	.param .u64 .ptr .align 1 _Z18getSamplesPerClassPfPiS0_S_S__param_0,
	.param .u64 .ptr .align 1 _Z18getSamplesPerClassPfPiS0_S_S__param_1,
	.param .u64 .ptr .align 1 _Z18getSamplesPerClassPfPiS0_S_S__param_2,
	.param .u64 .ptr .align 1 _Z18getSamplesPerClassPfPiS0_S_S__param_3,
	.param .u64 .ptr .align 1 _Z18getSamplesPerClassPfPiS0_S_S__param_4
)
{
	.reg .pred 	%p<4>;
	.reg .b32 	%r<12>;
	.reg .b32 	%f<4>;
	.reg .b64 	%rd<15>;

	ld.param.u64 	%rd5, [_Z18getSamplesPerClassPfPiS0_S_S__param_0];
	ld.param.u64 	%rd8, [_Z18getSamplesPerClassPfPiS0_S_S__param_1];
	ld.param.u64 	%rd6, [_Z18getSamplesPerClassPfPiS0_S_S__param_3];
	ld.param.u64 	%rd7, [_Z18getSamplesPerClassPfPiS0_S_S__param_4];
	cvta.to.global.u64 	%rd1, %rd8;
	ld.global.u32 	%r11, [%rd1];
	setp.lt.s32 	%p1, %r11, 1;
	@%p1 bra 	$L__BB4_5;
	cvta.to.global.u64 	%rd9, %rd5;
	mov.u32 	%r8, %tid.x;
	mul.wide.u32 	%rd10, %r8, 4;
	add.s64 	%rd2, %rd9, %rd10;
	cvta.to.global.u64 	%rd3, %rd6;
	cvta.to.global.u64 	%rd4, %rd7;
	mov.b32 	%r10, 0;
$L__BB4_2:
	ld.global.f32 	%f1, [%rd2];
	mul.wide.u32 	%rd11, %r10, 4;
	add.s64 	%rd12, %rd3, %rd11;
	ld.global.f32 	%f2, [%rd12];
	setp.neu.f32 	%p2, %f1, %f2;
	@%p2 bra 	$L__BB4_4;
	add.s64 	%rd14, %rd4, %rd11;
	atom.global.add.f32 	%f3, [%rd14], 0f3F800000;
	ld.global.u32 	%r11, [%rd1];
$L__BB4_4:
	add.s32 	%r10, %r10, 1;
	setp.lt.s32 	%p3, %r10, %r11;
	@%p3 bra 	$L__BB4_2;
$L__BB4_5:
	ret;

}
	// .globl	_Z8getMacroPfPii
.visible .entry _Z8getMacroPfPii(
	.param .u64 .ptr .align 1 _Z8getMacroPfPii_param_0,
	.param .u64 .ptr .align 1 _Z8getMacroPfPii_param_1,
	.param .u32 _Z8getMacroPfPii_param_2
)
{
	.reg .pred 	%p<2>;
	.reg .b32 	%r<10>;
	.reg .b32 	%f<4>;
	.reg .b64 	%rd<7>;

	ld.param.u64 	%rd1, [_Z8getMacroPfPii_param_0];
	ld.param.u64 	%rd2, [_Z8getMacroPfPii_param_1];
	ld.param.u32 	%r2, [_Z8getMacroPfPii_param_2];
	mov.u32 	%r3, %ntid.x;
	mov.u32 	%r4, %ntid.y;
	mov.u32 	%r5, %ctaid.x;
	mov.u32 	%r6, %tid.y;
	mov.u32 	%r7, %tid.x;
	mad.lo.s32 	%r8, %r5, %r4, %r6;
	mad.lo.s32 	%r1, %r8, %r3, %r7;
	setp.ge.s32 	%p1, %r1, %r2;
	@%p1 bra 	$L__BB5_2;
	cvta.to.global.u64 	%rd3, %rd1;
	cvta.to.global.u64 	%rd4, %rd2;
	mul.wide.s32 	%rd5, %r1, 4;
	add.s64 	%rd6, %rd3, %rd5;
	ld.global.f32 	%f1, [%rd6];
	ld.global.u32 	%r9, [%rd4];
	cvt.rn.f32.s32 	%f2, %r9;
	div.rn.f32 	%f3, %f1, %f2;
	st.global.f32 	[%rd6], %f3;
$L__BB5_2:
	ret;

}


// ===== COMPILED SASS (sm_100) =====

	.target	sm_100

	.elftype	@"ET_EXEC"


//--------------------- .note.nv.tkinfo           --------------------------
	.section	.note.nv.tkinfo,"",@"SHT_NOTE"
	.sectionflags	@"SHF_NOTE_NV_TKINFO"
	.tkinfo
        /*0018*/ 	.word	0x00000002
        /*0030*/ 	.string	""
        /*0030*/ 	.string	"ptxas"
        /*0030*/ 	.string	"Cuda compilation tools, release 13.0, V13.0.88"
        /*0030*/ 	.string	"Build cuda_13.0.r13.0/compiler.36424714_0"
        /*0030*/ 	.string	"-arch sm_100 -m 64 "



//--------------------- .note.nv.cuinfo           --------------------------
	.section	.note.nv.cuinfo,"",@"SHT_NOTE"
	.sectionflags	@"SHF_NOTE_NV_CUINFO"
        /*0018*/ 	.short	0x0002
        /*001a*/ 	.short	0x0064
        /*001c*/ 	.short	0x0082
	.zero		2


//--------------------- .nv.info                  --------------------------
	.section	.nv.info,"",@"SHT_CUDA_INFO"
	.align	4


	//----- nvinfo : EIATTR_REGCOUNT
	.align		4
        /*0000*/ 	.byte	0x04, 0x2f
        /*0002*/ 	.short	(.L_2 - .L_1)
	.align		4
.L_1:
        /*0004*/ 	.word	index@(_Z5getF1PfS_S_S_PiS_S_S_ii)
        /*0008*/ 	.word	0x00000020


	//----- nvinfo : EIATTR_FRAME_SIZE
	.align		4
.L_2:
        /*000c*/ 	.byte	0x04, 0x11
        /*000e*/ 	.short	(.L_4 - .L_3)
	.align		4
.L_3:
        /*0010*/ 	.word	index@($__internal_2_$__cuda_sm3x_div_rn_noftz_f32_slowpath)
        /*0014*/ 	.word	0x00000000


	//----- nvinfo : EIATTR_FRAME_SIZE
	.align		4
.L_4:
        /*0018*/ 	.byte	0x04, 0x11
        /*001a*/ 	.short	(.L_6 - .L_5)
	.align		4
.L_5:
        /*001c*/ 	.word	index@($__internal_1_$__cuda_sm20_div_rn_f64_full)
        /*0020*/ 	.word	0x00000000


	//----- nvinfo : EIATTR_FRAME_SIZE
	.align		4
.L_6:
        /*0024*/ 	.byte	0x04, 0x11
        /*0026*/ 	.short	(.L_8 - .L_7)
	.align		4
.L_7:
        /*0028*/ 	.word	index@(_Z5getF1PfS_S_S_PiS_S_S_ii)
        /*002c*/ 	.word	0x00000000


	//----- nvinfo : EIATTR_REGCOUNT
	.align		4
.L_8:
        /*0030*/ 	.byte	0x04, 0x2f
        /*0032*/ 	.short	(.L_10 - .L_9)
	.align		4
.L_9:
        /*0034*/ 	.word	index@(_Z9getTpFpFnPfS_iiiS_S_S_S_)
        /*0038*/ 	.word	0x00000022


	//----- nvinfo : EIATTR_FRAME_SIZE
	.align		4
.L_10:
        /*003c*/ 	.byte	0x04, 0x11
        /*003e*/ 	.short	(.L_12 - .L_11)
	.align		4
.L_11:
        /*0040*/ 	.word	index@(_Z9getTpFpFnPfS_iiiS_S_S_S_)
        /*0044*/ 	.word	0x00000048


	//----- nvinfo : EIATTR_REGCOUNT
	.align		4
.L_12:
        /*0048*/ 	.byte	0x04, 0x2f
        /*004a*/ 	.short	(.L_14 - .L_13)
	.align		4
.L_13:
        /*004c*/ 	.word	index@(_Z18getNoClassesKernelPfPiS_S0_S0_)
        /*0050*/ 	.word	0x00000016


	//----- nvinfo : EIATTR_FRAME_SIZE
	.align		4
.L_14:
        /*0054*/ 	.byte	0x04, 0x11
        /*0056*/ 	.short	(.L_16 - .L_15)
	.align		4
.L_15:
        /*0058*/ 	.word	index@(_Z18getNoClassesKernelPfPiS_S0_S0_)
        /*005c*/ 	.word	0x00000000


	//----- nvinfo : EIATTR_REGCOUNT
	.align		4
.L_16:
        /*0060*/ 	.byte	0x04, 0x2f
        /*0062*/ 	.short	(.L_18 - .L_17)
	.align		4
.L_17:
        /*0064*/ 	.word	index@(_Z10getClassesPfPiS_S0_S_S0_)
        /*0068*/ 	.word	0x00000018


	//----- nvinfo : EIATTR_FRAME_SIZE
	.align		4
.L_18:
        /*006c*/ 	.byte	0x04, 0x11
        /*006e*/ 	.short	(.L_20 - .L_19)
	.align		4
.L_19:
        /*0070*/ 	.word	index@(_Z10getClassesPfPiS_S0_S_S0_)
        /*0074*/ 	.word	0x00000000


	//----- nvinfo : EIATTR_REGCOUNT
	.align		4
.L_20:
        /*0078*/ 	.byte	0x04, 0x2f
        /*007a*/ 	.short	(.L_22 - .L_21)
	.align		4
.L_21:
        /*007c*/ 	.word	index@(_Z18getSamplesPerClassPfPiS0_S_S_)
        /*0080*/ 	.word	0x00000012


	//----- nvinfo : EIATTR_FRAME_SIZE
	.align		4
.L_22:
        /*0084*/ 	.byte	0x04, 0x11
        /*0086*/ 	.short	(.L_24 - .L_23)
	.align		4
.L_23:
        /*0088*/ 	.word	index@(_Z18getSamplesPerClassPfPiS0_S_S_)
        /*008c*/ 	.word	0x00000000


	//----- nvinfo : EIATTR_REGCOUNT
	.align		4
.L_24:
        /*0090*/ 	.byte	0x04, 0x2f
        /*0092*/ 	.short	(.L_26 - .L_25)
	.align		4
.L_25:
        /*0094*/ 	.word	index@(_Z8getMacroPfPii)
        /*0098*/ 	.word	0x00000010


	//----- nvinfo : EIATTR_FRAME_SIZE
	.align		4
.L_26:
        /*009c*/ 	.byte	0x04, 0x11
        /*009e*/ 	.short	(.L_28 - .L_27)
	.align		4
.L_27:
        /*00a0*/ 	.word	index@($__internal_0_$__cuda_sm3x_div_rn_noftz_f32_slowpath)
        /*00a4*/ 	.word	0x00000000


	//----- nvinfo : EIATTR_FRAME_SIZE
	.align		4
.L_28:
        /*00a8*/ 	.byte	0x04, 0x11
        /*00aa*/ 	.short	(.L_30 - .L_29)
	.align		4
.L_29:
        /*00ac*/ 	.word	index@(_Z8getMacroPfPii)
        /*00b0*/ 	.word	0x00000000


	//----- nvinfo : EIATTR_MIN_STACK_SIZE
	.align		4
.L_30:
        /*00b4*/ 	.byte	0x04, 0x12
        /*00b6*/ 	.short	(.L_32 - .L_31)
	.align		4
.L_31:
        /*00b8*/ 	.word	index@(_Z8getMacroPfPii)
        /*00bc*/ 	.word	0x00000000


	//----- nvinfo : EIATTR_MIN_STACK_SIZE
	.align		4
.L_32:
        /*00c0*/ 	.byte	0x04, 0x12
        /*00c2*/ 	.short	(.L_34 - .L_33)
	.align		4
.L_33:
        /*00c4*/ 	.word	index@(_Z18getSamplesPerClassPfPiS0_S_S_)
        /*00c8*/ 	.word	0x00000000


	//----- nvinfo : EIATTR_MIN_STACK_SIZE
	.align		4
.L_34:
        /*00cc*/ 	.byte	0x04, 0x12
        /*00ce*/ 	.short	(.L_36 - .L_35)
	.align		4
.L_35:
        /*00d0*/ 	.word	index@(_Z10getClassesPfPiS_S0_S_S0_)
        /*00d4*/ 	.word	0x00000000


	//----- nvinfo : EIATTR_MIN_STACK_SIZE
	.align		4
.L_36:
        /*00d8*/ 	.byte	0x04, 0x12
        /*00da*/ 	.short	(.L_38 - .L_37)
	.align		4
.L_37:
        /*00dc*/ 	.word	index@(_Z18getNoClassesKernelPfPiS_S0_S0_)
        /*00e0*/ 	.word	0x00000000


	//----- nvinfo : EIATTR_MIN_STACK_SIZE
	.align		4
.L_38:
        /*00e4*/ 	.byte	0x04, 0x12
        /*00e6*/ 	.short	(.L_40 - .L_39)
	.align		4
.L_39:
        /*00e8*/ 	.word	index@(_Z9getTpFpFnPfS_iiiS_S_S_S_)
        /*00ec*/ 	.word	0x00000048


	//----- nvinfo : EIATTR_MIN_STACK_SIZE
	.align		4
.L_40:
        /*00f0*/ 	.byte	0x04, 0x12
        /*00f2*/ 	.short	(.L_42 - .L_41)
	.align		4
.L_41:
        /*00f4*/ 	.word	index@(_Z5getF1PfS_S_S_PiS_S_S_ii)
        /*00f8*/ 	.word	0x00000000
.L_42:


//--------------------- .nv.compat                --------------------------
	.section	.nv.compat,"",@"SHT_CUDA_COMPAT_INFO"
	.align	4
        /*0000*/ 	.byte	0x02, 0x09, 0x00, 0x00, 0x02, 0x02, 0x01, 0x00, 0x02, 0x05, 0x05, 0x00, 0x03, 0x07, 0x01, 0x01
        /*0010*/ 	.byte	0x02, 0x03, 0x00, 0x00, 0x02, 0x06, 0x01, 0x00, 0x04, 0x0b, 0x08, 0x00, 0x01, 0x00, 0x00, 0x00
        /*0020*/ 	.byte	0x00, 0x00, 0x00, 0x00


//--------------------- .nv.info._Z8getMacroPfPii --------------------------
	.section	.nv.info._Z8getMacroPfPii,"",@"SHT_CUDA_INFO"
	.sectionflags	@""
	.align	4


	//----- nvinfo : EIATTR_CUDA_API_VERSION
	.align		4
        /*0000*/ 	.byte	0x04, 0x37
        /*0002*/ 	.short	(.L_44 - .L_43)
.L_43:
        /*0004*/ 	.word	0x00000082


	//----- nvinfo : EIATTR_KPARAM_INFO
	.align		4
.L_44:
        /*0008*/ 	.byte	0x04, 0x17
        /*000a*/ 	.short	(.L_46 - .L_45)
.L_45:
        /*000c*/ 	.word	0x00000000
        /*0010*/ 	.short	0x0002
        /*0012*/ 	.short	0x0010
        /*0014*/ 	.byte	0x00, 0xf0, 0x11, 0x00


	//----- nvinfo : EIATTR_KPARAM_INFO
	.align		4
.L_46:
        /*0018*/ 	.byte	0x04, 0x17
        /*001a*/ 	.short	(.L_48 - .L_47)
.L_47:
        /*001c*/ 	.word	0x00000000
        /*0020*/ 	.short	0x0001
        /*0022*/ 	.short	0x0008
        /*0024*/ 	.byte	0x00, 0xf5, 0x21, 0x00


	//----- nvinfo : EIATTR_KPARAM_INFO
	.align		4
.L_48:
        /*0028*/ 	.byte	0x04, 0x17
        /*002a*/ 	.short	(.L_50 - .L_49)
.L_49:
        /*002c*/ 	.word	0x00000000
        /*0030*/ 	.short	0x0000
        /*0032*/ 	.short	0x0000
        /*0034*/ 	.byte	0x00, 0xf5, 0x21, 0x00


	//----- nvinfo : EIATTR_SPARSE_MMA_MASK
	.align		4
.L_50:
        /*0038*/ 	.byte	0x03, 0x50
        /*003a*/ 	.short	0x0000


	//----- nvinfo : EIATTR_MAXREG_COUNT
	.align		4
        /*003c*/ 	.byte	0x03, 0x1b
        /*003e*/ 	.short	0x00ff


	//----- nvinfo : EIATTR_MERCURY_ISA_VERSION
	.align		4
        /*0040*/ 	.byte	0x03, 0x5f
        /*0042*/ 	.short	0x0101


	//----- nvinfo : EIATTR_VRC_CTA_INIT_COUNT
	.align		4
        /*0044*/ 	.byte	0x02, 0x4a
	.zero		1
	.zero		1


	//----- nvinfo : EIATTR_EXIT_INSTR_OFFSETS
	.align		4
        /*0048*/ 	.byte	0x04, 0x1c
        /*004a*/ 	.short	(.L_52 - .L_51)


	//   ....[0]....
.L_51:
        /*004c*/ 	.word	0x000000a0


	//   ....[1]....
        /*0050*/ 	.word	0x00000200


	//----- nvinfo : EIATTR_CRS_STACK_SIZE
	.align		4
.L_52:
        /*0054*/ 	.byte	0x04, 0x1e
        /*0056*/ 	.short	(.L_54 - .L_53)
.L_53:
        /*0058*/ 	.word	0x00000000


	//----- nvinfo : EIATTR_CBANK_PARAM_SIZE
	.align		4
.L_54:
        /*005c*/ 	.byte	0x03, 0x19
        /*005e*/ 	.short	0x0014


	//----- nvinfo : EIATTR_PARAM_CBANK
	.align		4
        /*0060*/ 	.byte	0x04, 0x0a
        /*0062*/ 	.short	(.L_56 - .L_55)
	.align		4
.L_55:
        /*0064*/ 	.word	index@(.nv.constant0._Z8getMacroPfPii)
        /*0068*/ 	.short	0x0380
        /*006a*/ 	.short	0x0014


	//----- nvinfo : EIATTR_SW_WAR
	.align		4
.L_56:
        /*006c*/ 	.byte	0x04, 0x36
        /*006e*/ 	.short	(.L_58 - .L_57)
.L_57:
        /*0070*/ 	.word	0x00000008
.L_58:


//--------------------- .nv.info._Z18getSamplesPerClassPfPiS0_S_S_ --------------------------
	.section	.nv.info._Z18getSamplesPerClassPfPiS0_S_S_,"",@"SHT_CUDA_INFO"
	.sectionflags	@""
	.align	4


	//----- nvinfo : EIATTR_CUDA_API_VERSION
	.align		4
        /*0000*/ 	.byte	0x04, 0x37
        /*0002*/ 	.short	(.L_60 - .L_59)
.L_59:
        /*0004*/ 	.word	0x00000082


	//----- nvinfo : EIATTR_KPARAM_INFO
	.align		4
.L_60:
        /*0008*/ 	.byte	0x04, 0x17
        /*000a*/ 	.short	(.L_62 - .L_61)
.L_61:
        /*000c*/ 	.word	0x00000000
        /*0010*/ 	.short	0x0004
        /*0012*/ 	.short	0x0020
        /*0014*/ 	.byte	0x00, 0xf5, 0x21, 0x00


	//----- nvinfo : EIATTR_KPARAM_INFO
	.align		4
.L_62:
        /*0018*/ 	.byte	0x04, 0x17
        /*001a*/ 	.short	(.L_64 - .L_63)
.L_63:
        /*001c*/ 	.word	0x00000000
        /*0020*/ 	.short	0x0003
        /*0022*/ 	.short	0x0018
        /*0024*/ 	.byte	0x00, 0xf5, 0x21, 0x00


	//----- nvinfo : EIATTR_KPARAM_INFO
	.align		4
.L_64:
        /*0028*/ 	.byte	0x04, 0x17
        /*002a*/ 	.short	(.L_66 - .L_65)
.L_65:
        /*002c*/ 	.word	0x00000000
        /*0030*/ 	.short	0x0002
        /*0032*/ 	.short	0x0010
        /*0034*/ 	.byte	0x00, 0xf5, 0x21, 0x00


	//----- nvinfo : EIATTR_KPARAM_INFO
	.align		4
.L_66:
        /*0038*/ 	.byte	0x04, 0x17
        /*003a*/ 	.short	(.L_68 - .L_67)
.L_67:
        /*003c*/ 	.word	0x00000000
        /*0040*/ 	.short	0x0001
        /*0042*/ 	.short	0x0008
        /*0044*/ 	.byte	0x00, 0xf5, 0x21, 0x00


	//----- nvinfo : EIATTR_KPARAM_INFO
	.align		4
.L_68:
        /*0048*/ 	.byte	0x04, 0x17
        /*004a*/ 	.short	(.L_70 - .L_69)
.L_69:
        /*004c*/ 	.word	0x00000000
        /*0050*/ 	.short	0x0000
        /*0052*/ 	.short	0x0000
        /*0054*/ 	.byte	0x00, 0xf5, 0x21, 0x00


	//----- nvinfo : EIATTR_SPARSE_MMA_MASK
	.align		4
.L_70:
        /*0058*/ 	.byte	0x03, 0x50
        /*005a*/ 	.short	0x0000


	//----- nvinfo : EIATTR_MAXREG_COUNT
	.align		4
        /*005c*/ 	.byte	0x03, 0x1b
        /*005e*/ 	.short	0x00ff


	//----- nvinfo : EIATTR_MERCURY_ISA_VERSION
	.align		4
        /*0060*/ 	.byte	0x03, 0x5f
        /*0062*/ 	.short	0x0101


	//----- nvinfo : EIATTR_VRC_CTA_INIT_COUNT
	.align		4
        /*0064*/ 	.byte	0x02, 0x4a
	.zero		1
	.zero		1


	//----- nvinfo : EIATTR_EXIT_INSTR_OFFSETS
	.align		4
        /*0068*/ 	.byte	0x04, 0x1c
        /*006a*/ 	.short	(.L_72 - .L_71)


	//   ....[0]....
.L_71:
        /*006c*/ 	.word	0x00000050


	//   ....[1]....
        /*0070*/ 	.word	0x000001b0


	//----- nvinfo : EIATTR_CRS_STACK_SIZE
	.align		4
.L_72:
        /*0074*/ 	.byte	0x04, 0x1e
        /*0076*/ 	.short	(.L_74 - .L_73)
.L_73:
        /*0078*/ 	.word	0x00000000


	//----- nvinfo : EIATTR_CBANK_PARAM_SIZE
	.align		4
.L_74:
        /*007c*/ 	.byte	0x03, 0x19
        /*007e*/ 	.short	0x0028


	//----- nvinfo : EIATTR_PARAM_CBANK
	.align		4
        /*0080*/ 	.byte	0x04, 0x0a
        /*0082*/ 	.short	(.L_76 - .L_75)
	.align		4
.L_75:
        /*0084*/ 	.word	index@(.nv.constant0._Z18getSamplesPerClassPfPiS0_S_S_)
        /*0088*/ 	.short	0x0380
        /*008a*/ 	.short	0x0028


	//----- nvinfo : EIATTR_SW_WAR
	.align		4
.L_76:
        /*008c*/ 	.byte	0x04, 0x36
        /*008e*/ 	.short	(.L_78 - .L_77)
.L_77:
        /*0090*/ 	.word	0x00000008
.L_78:


//--------------------- .nv.info._Z10getClassesPfPiS_S0_S_S0_ --------------------------
	.section	.nv.info._Z10getClassesPfPiS_S0_S_S0_,"",@"SHT_CUDA_INFO"
	.sectionflags	@""
	.align	4


	//----- nvinfo : EIATTR_CUDA_API_VERSION
	.align		4
        /*0000*/ 	.byte	0x04, 0x37
        /*0002*/ 	.short	(.L_80 - .L_79)
.L_79:
        /*0004*/ 	.word	0x00000082


	//----- nvinfo : EIATTR_KPARAM_INFO
	.align		4
.L_80:
        /*0008*/ 	.byte	0x04, 0x17
        /*000a*/ 	.short	(.L_82 - .L_81)
.L_81:
        /*000c*/ 	.word	0x00000000
        /*0010*/ 	.short	0x0005
        /*0012*/ 	.short	0x0028
        /*0014*/ 	.byte	0x00, 0xf5, 0x21, 0x00


	//----- nvinfo : EIATTR_KPARAM_INFO
	.align		4
.L_82:
        /*0018*/ 	.byte	0x04, 0x17
        /*001a*/ 	.short	(.L_84 - .L_83)
.L_83:
        /*001c*/ 	.word	0x00000000
        /*0020*/ 	.short	0x0004
        /*0022*/ 	.short	0x0020
        /*0024*/ 	.byte	0x00, 0xf5, 0x21, 0x00


	//----- nvinfo : EIATTR_KPARAM_INFO
	.align		4
.L_84:
        /*0028*/ 	.byte	0x04, 0x17
        /*002a*/ 	.short	(.L_86 - .L_85)
.L_85:
        /*002c*/ 	.word	0x00000000
        /*0030*/ 	.short	0x0003
        /*0032*/ 	.short	0x0018
        /*0034*/ 	.byte	0x00, 0xf5, 0x21, 0x00


	//----- nvinfo : EIATTR_KPARAM_INFO
	.align		4
.L_86:
        /*0038*/ 	.byte	0x04, 0x17
        /*003a*/ 	.short	(.L_88 - .L_87)
.L_87:
        /*003c*/ 	.word	0x00000000
        /*0040*/ 	.short	0x0002
        /*0042*/ 	.short	0x0010
        /*0044*/ 	.byte	0x00, 0xf5, 0x21, 0x00


	//----- nvinfo : EIATTR_KPARAM_INFO
	.align		4
.L_88:
        /*0048*/ 	.byte	0x04, 0x17
        /*004a*/ 	.short	(.L_90 - .L_89)
.L_89:
        /*004c*/ 	.word	0x00000000
        /*0050*/ 	.short	0x0001
        /*0052*/ 	.short	0x0008
        /*0054*/ 	.byte	0x00, 0xf5, 0x21, 0x00


	//----- nvinfo : EIATTR_KPARAM_INFO
	.align		4
.L_90:
        /*0058*/ 	.byte	0x04, 0x17
        /*005a*/ 	.short	(.L_92 - .L_91)
.L_91:
        /*005c*/ 	.word	0x00000000
        /*0060*/ 	.short	0x0000
        /*0062*/ 	.short	0x0000
        /*0064*/ 	.byte	0x00, 0xf5, 0x21, 0x00


	//----- nvinfo : EIATTR_SPARSE_MMA_MASK
	.align		4
.L_92:
        /*0068*/ 	.byte	0x03, 0x50
        /*006a*/ 	.short	0x0000


	//----- nvinfo : EIATTR_MAXREG_COUNT
	.align		4
        /*006c*/ 	.byte	0x03, 0x1b
        /*006e*/ 	.short	0x00ff


	//----- nvinfo : EIATTR_MERCURY_ISA_VERSION
	.align		4
        /*0070*/ 	.byte	0x03, 0x5f
        /*0072*/ 	.short	0x0101


	//----- nvinfo : EIATTR_INT_WARP_WIDE_INSTR_OFFSETS
	.align		4
        /*0074*/ 	.byte	0x04, 0x31
        /*0076*/ 	.short	(.L_94 - .L_93)


	//   ....[0]....
.L_93:
        /*0078*/ 	.word	0x000000b0


	//   ....[1]....
        /*007c*/ 	.word	0x000000d0


	//   ....[2]....
        /*0080*/ 	.word	0x000001c0


	//   ....[3]....
        /*0084*/ 	.word	0x000001e0


	//   ....[4]....
        /*0088*/ 	.word	0x000002d0


	//----- nvinfo : EIATTR_VRC_CTA_INIT_COUNT
	.align		4
.L_94:
        /*008c*/ 	.byte	0x02, 0x4a
	.zero		1
	.zero		1


	//----- nvinfo : EIATTR_EXIT_INSTR_OFFSETS
	.align		4
        /*0090*/ 	.byte	0x04, 0x1c
        /*0092*/ 	.short	(.L_96 - .L_95)


	//   ....[0]....
.L_95:
        /*0094*/ 	.word	0x000001a0


	//   ....[1]....
        /*0098*/ 	.word	0x000003a0


	//----- nvinfo : EIATTR_CBANK_PARAM_SIZE
	.align		4
.L_96:
        /*009c*/ 	.byte	0x03, 0x19
        /*009e*/ 	.short	0x0030


	//----- nvinfo : EIATTR_PARAM_CBANK
	.align		4
        /*00a0*/ 	.byte	0x04, 0x0a
        /*00a2*/ 	.short	(.L_98 - .L_97)
	.align		4
.L_97:
        /*00a4*/ 	.word	index@(.nv.constant0._Z10getClassesPfPiS_S0_S_S0_)
        /*00a8*/ 	.short	0x0380
        /*00aa*/ 	.short	0x0030


	//----- nvinfo : EIATTR_SW_WAR
	.align		4
.L_98:
        /*00ac*/ 	.byte	0x04, 0x36
        /*00ae*/ 	.short	(.L_100 - .L_99)
.L_99:
        /*00b0*/ 	.word	0x00000008
.L_100:


//--------------------- .nv.info._Z18getNoClassesKernelPfPiS_S0_S0_ --------------------------
	.section	.nv.info._Z18getNoClassesKernelPfPiS_S0_S0_,"",@"SHT_CUDA_INFO"
	.sectionflags	@""
	.align	4


	//----- nvinfo : EIATTR_CUDA_API_VERSION
	.align		4
        /*0000*/ 	.byte	0x04, 0x37
        /*0002*/ 	.short	(.L_102 - .L_101)
.L_101:
        /*0004*/ 	.word	0x00000082


	//----- nvinfo : EIATTR_KPARAM_INFO
	.align		4
.L_102:
        /*0008*/ 	.byte	0x04, 0x17
        /*000a*/ 	.short	(.L_104 - .L_103)
.L_103:
        /*000c*/ 	.word	0x00000000
        /*0010*/ 	.short	0x0004
        /*0012*/ 	.short	0x0020
        /*0014*/ 	.byte	0x00, 0xf5, 0x21, 0x00


	//----- nvinfo : EIATTR_KPARAM_INFO
	.align		4
.L_104:
        /*0018*/ 	.byte	0x04, 0x17
        /*001a*/ 	.short	(.L_106 - .L_105)
.L_105:
        /*001c*/ 	.word	0x00000000
        /*0020*/ 	.short	0x0003
        /*0022*/ 	.short	0x0018
        /*0024*/ 	.byte	0x00, 0xf5, 0x21, 0x00


	//----- nvinfo : EIATTR_KPARAM_INFO
	.align		4
.L_106:
        /*0028*/ 	.byte	0x04, 0x17
        /*002a*/ 	.short	(.L_108 - .L_107)
.L_107:
        /*002c*/ 	.word	0x00000000
        /*0030*/ 	.short	0x0002
        /*0032*/ 	.short	0x0010
        /*0034*/ 	.byte	0x00, 0xf5, 0x21, 0x00


	//----- nvinfo : EIATTR_KPARAM_INFO
	.align		4
.L_108:
        /*0038*/ 	.byte	0x04, 0x17
        /*003a*/ 	.short	(.L_110 - .L_109)
.L_109:
        /*003c*/ 	.word	0x00000000
        /*0040*/ 	.short	0x0001
        /*0042*/ 	.short	0x0008
        /*0044*/ 	.byte	0x00, 0xf5, 0x21, 0x00


	//----- nvinfo : EIATTR_KPARAM_INFO
	.align		4
.L_110:
        /*0048*/ 	.byte	0x04, 0x17
        /*004a*/ 	.short	(.L_112 - .L_111)
.L_111:
        /*004c*/ 	.word	0x00000000
        /*0050*/ 	.short	0x0000
        /*0052*/ 	.short	0x0000
        /*0054*/ 	.byte	0x00, 0xf5, 0x21, 0x00


	//----- nvinfo : EIATTR_SPARSE_MMA_MASK
	.align		4
.L_112:
        /*0058*/ 	.byte	0x03, 0x50
        /*005a*/ 	.short	0x0000


	//----- nvinfo : EIATTR_MAXREG_COUNT
	.align		4
        /*005c*/ 	.byte	0x03, 0x1b
        /*005e*/ 	.short	0x00ff


	//----- nvinfo : EIATTR_MERCURY_ISA_VERSION
	.align		4
        /*0060*/ 	.byte	0x03, 0x5f
        /*0062*/ 	.short	0x0101


	//----- nvinfo : EIATTR_INT_WARP_WIDE_INSTR_OFFSETS
	.align		4
        /*0064*/ 	.byte	0x04, 0x31
        /*0066*/ 	.short	(.L_114 - .L_113)


	//   ....[0]....
.L_113:
        /*0068*/ 	.word	0x00000090


	//   ....[1]....
        /*006c*/ 	.word	0x000000b0


	//   ....[2]....
        /*0070*/ 	.word	0x00000180


	//   ....[3]....
        /*0074*/ 	.word	0x00000320


	//   ....[4]....
        /*0078*/ 	.word	0x00000330


	//----- nvinfo : EIATTR_VRC_CTA_INIT_COUNT
	.align		4
.L_114:
        /*007c*/ 	.byte	0x02, 0x4a
	.zero		1
	.zero		1


	//----- nvinfo : EIATTR_EXIT_INSTR_OFFSETS
	.align		4
        /*0080*/ 	.byte	0x04, 0x1c
        /*0082*/ 	.short	(.L_116 - .L_115)


	//   ....[0]....
.L_115:
        /*0084*/ 	.word	0x00000240


	//   ....[1]....
        /*0088*/ 	.word	0x00000410


	//----- nvinfo : EIATTR_CBANK_PARAM_SIZE
	.align		4
.L_116:
        /*008c*/ 	.byte	0x03, 0x19
        /*008e*/ 	.short	0x0028


	//----- nvinfo : EIATTR_PARAM_CBANK
	.align		4
        /*0090*/ 	.byte	0x04, 0x0a
        /*0092*/ 	.short	(.L_118 - .L_117)
	.align		4
.L_117:
        /*0094*/ 	.word	index@(.nv.constant0._Z18getNoClassesKernelPfPiS_S0_S0_)
        /*0098*/ 	.short	0x0380
        /*009a*/ 	.short	0x0028


	//----- nvinfo : EIATTR_SW_WAR
	.align		4
.L_118:
        /*009c*/ 	.byte	0x04, 0x36
        /*009e*/ 	.short	(.L_120 - .L_119)
.L_119:
        /*00a0*/ 	.word	0x00000008
.L_120:


//--------------------- .nv.info._Z9getTpFpFnPfS_iiiS_S_S_S_ --------------------------
	.section	.nv.info._Z9getTpFpFnPfS_iiiS_S_S_S_,"",@"SHT_CUDA_INFO"
	.sectionflags	@""
	.align	4


	//----- nvinfo : EIATTR_CUDA_API_VERSION
	.align		4
        /*0000*/ 	.byte	0x04, 0x37
        /*0002*/ 	.short	(.L_122 - .L_121)
.L_121:
        /*0004*/ 	.word	0x00000082


	//----- nvinfo : EIATTR_KPARAM_INFO
	.align		4
.L_122:
        /*0008*/ 	.byte	0x04, 0x17
        /*000a*/ 	.short	(.L_124 - .L_123)
.L_123:
        /*000c*/ 	.word	0x00000000
        /*0010*/ 	.short	0x0008
        /*0012*/ 	.short	0x0038
        /*0014*/ 	.byte	0x00, 0xf5, 0x21, 0x00


	//----- nvinfo : EIATTR_KPARAM_INFO
	.align		4
.L_124:
        /*0018*/ 	.byte	0x04, 0x17
        /*001a*/ 	.short	(.L_126 - .L_125)
.L_125:
        /*001c*/ 	.word	0x00000000
        /*0020*/ 	.short	0x0007
        /*0022*/ 	.short	0x0030
        /*0024*/ 	.byte	0x00, 0xf5, 0x21, 0x00


	//----- nvinfo : EIATTR_KPARAM_INFO
	.align		4
.L_126:
        /*0028*/ 	.byte	0x04, 0x17
        /*002a*/ 	.short	(.L_128 - .L_127)
.L_127:
        /*002c*/ 	.word	0x00000000
        /*0030*/ 	.short	0x0006
        /*0032*/ 	.short	0x0028
        /*0034*/ 	.byte	0x00, 0xf5, 0x21, 0x00


	//----- nvinfo : EIATTR_KPARAM_INFO
	.align		4
.L_128:
        /*0038*/ 	.byte	0x04, 0x17
        /*003a*/ 	.short	(.L_130 - .L_129)
.L_129:
        /*003c*/ 	.word	0x00000000
        /*0040*/ 	.short	0x0005
        /*0042*/ 	.short	0x0020
        /*0044*/ 	.byte	0x00, 0xf5, 0x21, 0x00


	//----- nvinfo : EIATTR_KPARAM_INFO
	.align		4
.L_130:
        /*0048*/ 	.byte	0x04, 0x17
        /*004a*/ 	.short	(.L_132 - .L_131)
.L_131:
        /*004c*/ 	.word	0x00000000
        /*0050*/ 	.short	0x0004
        /*0052*/ 	.short	0x0018
        /*0054*/ 	.byte	0x00, 0xf0, 0x11, 0x00


	//----- nvinfo : EIATTR_KPARAM_INFO
	.align		4
.L_132:
        /*0058*/ 	.byte	0x04, 0x17
        /*005a*/ 	.short	(.L_134 - .L_133)
.L_133:
        /*005c*/ 	.word	0x00000000
        /*0060*/ 	.short	0x0003
        /*0062*/ 	.short	0x0014
        /*0064*/ 	.byte	0x00, 0xf0, 0x11, 0x00


	//----- nvinfo : EIATTR_KPARAM_INFO
	.align		4
.L_134:
        /*0068*/ 	.byte	0x04, 0x17
        /*006a*/ 	.short	(.L_136 - .L_135)
.L_135:
        /*006c*/ 	.word	0x00000000
        /*0070*/ 	.short	0x0002
        /*0072*/ 	.short	0x0010
        /*0074*/ 	.byte	0x00, 0xf0, 0x11, 0x00


	//----- nvinfo : EIATTR_KPARAM_INFO
	.align		4
.L_136:
        /*0078*/ 	.byte	0x04, 0x17
        /*007a*/ 	.short	(.L_138 - .L_137)
.L_137:
        /*007c*/ 	.word	0x00000000
        /*0080*/ 	.short	0x0001
        /*0082*/ 	.short	0x0008
        /*0084*/ 	.byte	0x00, 0xf5, 0x21, 0x00


	//----- nvinfo : EIATTR_KPARAM_INFO
	.align		4
.L_138:
        /*0088*/ 	.byte	0x04, 0x17
        /*008a*/ 	.short	(.L_140 - .L_139)
.L_139:
        /*008c*/ 	.word	0x00000000
        /*0090*/ 	.short	0x0000
        /*0092*/ 	.short	0x0000
        /*0094*/ 	.byte	0x00, 0xf5, 0x21, 0x00


	//----- nvinfo : EIATTR_SPARSE_MMA_MASK
	.align		4
.L_140:
        /*0098*/ 	.byte	0x03, 0x50
        /*009a*/ 	.short	0x0000


	//----- nvinfo : EIATTR_MAXREG_COUNT
	.align		4
        /*009c*/ 	.byte	0x03, 0x1b
        /*009e*/ 	.short	0x00ff


	//----- nvinfo : EIATTR_EXTERNS
	.align		4
        /*00a0*/ 	.byte	0x04, 0x0f
        /*00a2*/ 	.short	(.L_142 - .L_141)


	//   ....[0]....
	.align		4
.L_141:
        /*00a4*/ 	.word	index@(vprintf)


	//----- nvinfo : EIATTR_MERCURY_ISA_VERSION
	.align		4
.L_142:
        /*00a8*/ 	.byte	0x03, 0x5f
        /*00aa*/ 	.short	0x0101


	//----- nvinfo : EIATTR_VRC_CTA_INIT_COUNT
	.align		4
        /*00ac*/ 	.byte	0x02, 0x4a
	.zero		1
	.zero		1


	//----- nvinfo : EIATTR_SYSCALL_OFFSETS
	.align		4
        /*00b0*/ 	.byte	0x04, 0x46
        /*00b2*/ 	.short	(.L_144 - .L_143)


	//   ....[0]....
.L_143:
        /*00b4*/ 	.word	0x000006a0


	//   ....[1]....
        /*00b8*/ 	.word	0x00000aa0


	//   ....[2]....
        /*00bc*/ 	.word	0x00001040


	//----- nvinfo : EIATTR_EXIT_INSTR_OFFSETS
	.align		4
.L_144:
        /*00c0*/ 	.byte	0x04, 0x1c
        /*00c2*/ 	.short	(.L_146 - .L_145)


	//   ....[0]....
.L_145:
        /*00c4*/ 	.word	0x00000130


	//   ....[1]....
        /*00c8*/ 	.word	0x00000350


	//   ....[2]....
        /*00cc*/ 	.word	0x00000e70


	//   ....[3]....
        /*00d0*/ 	.word	0x00001240


	//   ....[4]....
        /*00d4*/ 	.word	0x00001270


	//   ....[5]....
        /*00d8*/ 	.word	0x000012d0


	//----- nvinfo : EIATTR_CRS_STACK_SIZE
	.align		4
.L_146:
        /*00dc*/ 	.byte	0x04, 0x1e
        /*00de*/ 	.short	(.L_148 - .L_147)
.L_147:
        /*00e0*/ 	.word	0x00000000


	//----- nvinfo : EIATTR_CBANK_PARAM_SIZE
	.align		4
.L_148:
        /*00e4*/ 	.byte	0x03, 0x19
        /*00e6*/ 	.short	0x0040


	//----- nvinfo : EIATTR_PARAM_CBANK
	.align		4
        /*00e8*/ 	.byte	0x04, 0x0a
        /*00ea*/ 	.short	(.L_150 - .L_149)
	.align		4
.L_149:
        /*00ec*/ 	.word	index@(.nv.constant0._Z9getTpFpFnPfS_iiiS_S_S_S_)
        /*00f0*/ 	.short	0x0380
        /*00f2*/ 	.short	0x0040


	//----- nvinfo : EIATTR_SW_WAR
	.align		4
.L_150:
        /*00f4*/ 	.byte	0x04, 0x36
        /*00f6*/ 	.short	(.L_152 - .L_151)
.L_151:
        /*00f8*/ 	.word	0x00000008
.L_152:


//--------------------- .nv.info._Z5getF1PfS_S_S_PiS_S_S_ii --------------------------
	.section	.nv.info._Z5getF1PfS_S_S_PiS_S_S_ii,"",@"SHT_CUDA_INFO"
	.sectionflags	@""
	.align	4


	//----- nvinfo : EIATTR_CUDA_API_VERSION
	.align		4
        /*0000*/ 	.byte	0x04, 0x37
        /*0002*/ 	.short	(.L_154 - .L_153)
.L_153:
        /*0004*/ 	.word	0x00000082


	//----- nvinfo : EIATTR_KPARAM_INFO
	.align		4
.L_154:
        /*0008*/ 	.byte	0x04, 0x17
        /*000a*/ 	.short	(.L_156 - .L_155)
.L_155:
        /*000c*/ 	.word	0x00000000
        /*0010*/ 	.short	0x0009
        /*0012*/ 	.short	0x0044
        /*0014*/ 	.byte	0x00, 0xf0, 0x11, 0x00


	//----- nvinfo : EIATTR_KPARAM_INFO
	.align		4
.L_156:
        /*0018*/ 	.byte	0x04, 0x17
        /*001a*/ 	.short	(.L_158 - .L_157)
.L_157:
        /*001c*/ 	.word	0x00000000
        /*0020*/ 	.short	0x0008
        /*0022*/ 	.short	0x0040
        /*0024*/ 	.byte	0x00, 0xf0, 0x11, 0x00


	//----- nvinfo : EIATTR_KPARAM_INFO
	.align		4
.L_158:
        /*0028*/ 	.byte	0x04, 0x17
        /*002a*/ 	.short	(.L_160 - .L_159)
.L_159:
        /*002c*/ 	.word	0x00000000
        /*0030*/ 	.short	0x0007
        /*0032*/ 	.short	0x0038
        /*0034*/ 	.byte	0x00, 0xf5, 0x21, 0x00


	//----- nvinfo : EIATTR_KPARAM_INFO
	.align		4
.L_160:
        /*0038*/ 	.byte	0x04, 0x17
        /*003a*/ 	.short	(.L_162 - .L_161)
.L_161:
        /*003c*/ 	.word	0x00000000
        /*0040*/ 	.short	0x0006
        /*0042*/ 	.short	0x0030
        /*0044*/ 	.byte	0x00, 0xf5, 0x21, 0x00


	//----- nvinfo : EIATTR_KPARAM_INFO
	.align		4
.L_162:
        /*0048*/ 	.byte	0x04, 0x17
        /*004a*/ 	.short	(.L_164 - .L_163)
.L_163:
        /*004c*/ 	.word	0x00000000
        /*0050*/ 	.short	0x0005
        /*0052*/ 	.short	0x0028
        /*0054*/ 	.byte	0x00, 0xf5, 0x21, 0x00


	//----- nvinfo : EIATTR_KPARAM_INFO
	.align		4
.L_164:
        /*0058*/ 	.byte	0x04, 0x17
        /*005a*/ 	.short	(.L_166 - .L_165)
.L_165:
        /*005c*/ 	.word	0x00000000
        /*0060*/ 	.short	0x0004
        /*0062*/ 	.short	0x0020
        /*0064*/ 	.byte	0x00, 0xf5, 0x21, 0x00


	//----- nvinfo : EIATTR_KPARAM_INFO
	.align		4
.L_166:
        /*0068*/ 	.byte	0x04, 0x17
        /*006a*/ 	.short	(.L_168 - .L_167)
.L_167:
        /*006c*/ 	.word	0x00000000
        /*0070*/ 	.short	0x0003
        /*0072*/ 	.short	0x0018
        /*0074*/ 	.byte	0x00, 0xf5, 0x21, 0x00


	//----- nvinfo : EIATTR_KPARAM_INFO
	.align		4
.L_168:
        /*0078*/ 	.byte	0x04, 0x17
        /*007a*/ 	.short	(.L_170 - .L_169)
.L_169:
        /*007c*/ 	.word	0x00000000
        /*0080*/ 	.short	0x0002
        /*0082*/ 	.short	0x0010
        /*0084*/ 	.byte	0x00, 0xf5, 0x21, 0x00


	//----- nvinfo : EIATTR_KPARAM_INFO
	.align		4
.L_170:
        /*0088*/ 	.byte	0x04, 0x17
        /*008a*/ 	.short	(.L_172 - .L_171)
.L_171:
        /*008c*/ 	.word	0x00000000
        /*0090*/ 	.short	0x0001
        /*0092*/ 	.short	0x0008
        /*0094*/ 	.byte	0x00, 0xf5, 0x21, 0x00


	//----- nvinfo : EIATTR_KPARAM_INFO
	.align		4
.L_172:
        /*0098*/ 	.byte	0x04, 0x17
        /*009a*/ 	.short	(.L_174 - .L_173)
.L_173:
        /*009c*/ 	.word	0x00000000
        /*00a0*/ 	.short	0x0000
        /*00a2*/ 	.short	0x0000
        /*00a4*/ 	.byte	0x00, 0xf5, 0x21, 0x00


	//----- nvinfo : EIATTR_SPARSE_MMA_MASK
	.align		4
.L_174:
        /*00a8*/ 	.byte	0x03, 0x50
        /*00aa*/ 	.short	0x0000


	//----- nvinfo : EIATTR_MAXREG_COUNT
	.align		4
        /*00ac*/ 	.byte	0x03, 0x1b
        /*00ae*/ 	.short	0x00ff


	//----- nvinfo : EIATTR_MERCURY_ISA_VERSION
	.align		4
        /*00b0*/ 	.byte	0x03, 0x5f
        /*00b2*/ 	.short	0x0101


	//----- nvinfo : EIATTR_VRC_CTA_INIT_COUNT
	.align		4
        /*00b4*/ 	.byte	0x02, 0x4a
	.zero		1
	.zero		1


	//----- nvinfo : EIATTR_EXIT_INSTR_OFFSETS
	.align		4
        /*00b8*/ 	.byte	0x04, 0x1c
        /*00ba*/ 	.short	(.L_176 - .L_175)


	//   ....[0]....
.L_175:
        /*00bc*/ 	.word	0x00000110


	//   ....[1]....
        /*00c0*/ 	.word	0x00000920


	//----- nvinfo : EIATTR_CRS_STACK_SIZE
	.align		4
.L_176:
        /*00c4*/ 	.byte	0x04, 0x1e
        /*00c6*/ 	.short	(.L_178 - .L_177)
.L_177:
        /*00c8*/ 	.word	0x00000000


	//----- nvinfo : EIATTR_CBANK_PARAM_SIZE
	.align		4
.L_178:
        /*00cc*/ 	.byte	0x03, 0x19
        /*00ce*/ 	.short	0x0048


	//----- nvinfo : EIATTR_PARAM_CBANK
	.align		4
        /*00d0*/ 	.byte	0x04, 0x0a
        /*00d2*/ 	.short	(.L_180 - .L_179)
	.align		4
.L_179:
        /*00d4*/ 	.word	index@(.nv.constant0._Z5getF1PfS_S_S_PiS_S_S_ii)
        /*00d8*/ 	.short	0x0380
        /*00da*/ 	.short	0x0048


	//----- nvinfo : EIATTR_SW_WAR
	.align		4
.L_180:
        /*00dc*/ 	.byte	0x04, 0x36
        /*00de*/ 	.short	(.L_182 - .L_181)
.L_181:
        /*00e0*/ 	.word	0x00000008
.L_182:


//--------------------- .nv.callgraph             --------------------------
	.section	.nv.callgraph,"",@"SHT_CUDA_CALLGRAPH"
	.align	4
	.sectionentsize	8
	.align		4
        /*0000*/ 	.word	0x00000000
	.align		4
        /*0004*/ 	.word	0xffffffff
	.align		4
        /*0008*/ 	.word	index@(_Z9getTpFpFnPfS_iiiS_S_S_S_)
	.align		4
        /*000c*/ 	.word	index@(vprintf)
	.align		4
        /*0010*/ 	.word	0x00000000
	.align		4
        /*0014*/ 	.word	0xfffffffe
	.align		4
        /*0018*/ 	.word	0x00000000
	.align		4
        /*001c*/ 	.word	0xfffffffd
	.align		4
        /*0020*/ 	.word	0x00000000
	.align		4
        /*0024*/ 	.word	0xfffffffc


//--------------------- .nv.constant4             --------------------------
	.section	.nv.constant4,"a",@progbits
	.align	8
	.align		8
.nv.constant4:
        /*0000*/ 	.dword	$str
	.align		8
        /*0008*/ 	.dword	vprintf


//--------------------- .text._Z8getMacroPfPii    --------------------------
	.section	.text._Z8getMacroPfPii,"ax",@progbits
	.align	128
        .global         _Z8getMacroPfPii
        .type           _Z8getMacroPfPii,@function
        .size           _Z8getMacroPfPii,(.L_x_72 - _Z8getMacroPfPii)
        .other          _Z8getMacroPfPii,@"STO_CUDA_ENTRY STV_DEFAULT"
_Z8getMacroPfPii:
.text._Z8getMacroPfPii:
[----:B------:R-:W-:Y:S01]  /*0000*/  LDC R1, c[0x0][0x37c] ;  /* 0x0000df00ff017b82 */ /* 0x000fe20000000800 */
[----:B------:R-:W0:Y:S01]  /*0010*/  S2R R0, SR_CTAID.X ;  /* 0x0000000000007919 */ /* 0x000e220000002500 */
[----:B------:R-:W1:Y:S01]  /*0020*/  LDCU UR4, c[0x0][0x360] ;  /* 0x00006c00ff0477ac */ /* 0x000e620008000800 */
[----:B------:R-:W0:Y:S01]  /*0030*/  S2R R3, SR_TID.Y ;  /* 0x0000000000037919 */ /* 0x000e220000002200 */
[----:B------:R-:W0:Y:S01]  /*0040*/  LDCU UR5, c[0x0][0x364] ;  /* 0x00006c80ff0577ac */ /* 0x000e220008000800 */
[----:B------:R-:W1:Y:S01]  /*0050*/  S2R R7, SR_TID.X ;  /* 0x0000000000077919 */ /* 0x000e620000002100 */
[----:B------:R-:W2:Y:S01]  /*0060*/  LDCU UR6, c[0x0][0x390] ;  /* 0x00007200ff0677ac */ /* 0x000ea20008000800 */
[----:B0-----:R-:W-:-:S04]  /*0070*/  IMAD R0, R0, UR5, R3 ;  /* 0x0000000500007c24 */ /* 0x001fc8000f8e0203 */
[----:B-1----:R-:W-:-:S05]  /*0080*/  IMAD R7, R0, UR4, R7 ;  /* 0x0000000400077c24 */ /* 0x002fca000f8e0207 */
[----:B--2---:R-:W-:-:S13]  /*0090*/  ISETP.GE.AND P0, PT, R7, UR6, PT ;  /* 0x0000000607007c0c */ /* 0x004fda000bf06270 */
[----:B------:R-:W-:Y:S05]  /*00a0*/  @P0 EXIT ;  /* 0x000000000000094d */ /* 0x000fea0003800000 */
[----:B------:R-:W0:Y:S01]  /*00b0*/  LDC.64 R2, c[0x0][0x388] ;  /* 0x0000e200ff027b82 */ /* 0x000e220000000a00 */
[----:B------:R-:W0:Y:S07]  /*00c0*/  LDCU.64 UR4, c[0x0][0x358] ;  /* 0x00006b00ff0477ac */ /* 0x000e2e0008000a00 */
[----:B------:R-:W1:Y:S01]  /*00d0*/  LDC.64 R4, c[0x0][0x380] ;  /* 0x0000e000ff047b82 */ /* 0x000e620000000a00 */
[----:B0-----:R-:W2:Y:S01]  /*00e0*/  LDG.E R2, desc[UR4][R2.64] ;  /* 0x0000000402027981 */ /* 0x001ea2000c1e1900 */
[----:B-1----:R-:W-:-:S05]  /*00f0*/  IMAD.WIDE R4, R7, 0x4, R4 ;  /* 0x0000000407047825 */ /* 0x002fca00078e0204 */
[----:B------:R-:W3:Y:S01]  /*0100*/  LDG.E R0, desc[UR4][R4.64] ;  /* 0x0000000404007981 */ /* 0x000ee2000c1e1900 */
[----:B------:R-:W-:Y:S01]  /*0110*/  BSSY.RECONVERGENT B0, `(.L_x_0) ;  /* 0x000000d000007945 */ /* 0x000fe20003800200 */
[----:B--2---:R-:W-:-:S04]  /*0120*/  I2FP.F32.S32 R3, R2 ;  /* 0x0000000200037245 */ /* 0x004fc80000201400 */
[----:B------:R-:W0:Y:S08]  /*0130*/  MUFU.RCP R6, R3 ;  /* 0x0000000300067308 */ /* 0x000e300000001000 */
[----:B---3--:R-:W1:Y:S01]  /*0140*/  FCHK P0, R0, R3 ;  /* 0x0000000300007302 */ /* 0x008e620000000000 */
[----:B0-----:R-:W-:-:S04]  /*0150*/  FFMA R7, -R3, R6, 1 ;  /* 0x3f80000003077423 */ /* 0x001fc80000000106 */
[----:B------:R-:W-:-:S04]  /*0160*/  FFMA R7, R6, R7, R6 ;  /* 0x0000000706077223 */ /* 0x000fc80000000006 */
[----:B------:R-:W-:-:S04]  /*0170*/  FFMA R6, R0, R7, RZ ;  /* 0x0000000700067223 */ /* 0x000fc800000000ff */
[----:B------:R-:W-:-:S04]  /*0180*/  FFMA R8, -R3, R6, R0 ;  /* 0x0000000603087223 */ /* 0x000fc80000000100 */
[----:B------:R-:W-:Y:S01]  /*0190*/  FFMA R7, R7, R8, R6 ;  /* 0x0000000807077223 */ /* 0x000fe20000000006 */
[----:B-1----:R-:W-:Y:S06]  /*01a0*/  @!P0 BRA `(.L_x_1) ;  /* 0x00000000000c8947 */ /* 0x002fec0003800000 */
[----:B------:R-:W-:-:S07]  /*01b0*/  MOV R2, 0x1d0 ;  /* 0x000001d000027802 */ /* 0x000fce0000000f00 */
[----:B------:R-:W-:Y:S05]  /*01c0*/  CALL.REL.NOINC `($__internal_0_$__cuda_sm3x_div_rn_noftz_f32_slowpath) ;  /* 0x0000000000107944 */ /* 0x000fea0003c00000 */
[----:B------:R-:W-:-:S07]  /*01d0*/  IMAD.MOV.U32 R7, RZ, RZ, R0 ;  /* 0x000000ffff077224 */ /* 0x000fce00078e0000 */
.L_x_1:
[----:B------:R-:W-:Y:S05]  /*01e0*/  BSYNC.RECONVERGENT B0 ;  /* 0x0000000000007941 */ /* 0x000fea0003800200 */
.L_x_0:
[----:B------:R-:W-:Y:S01]  /*01f0*/  STG.E desc[UR4][R4.64], R7 ;  /* 0x0000000704007986 */ /* 0x000fe2000c101904 */
[----:B------:R-:W-:Y:S05]  /*0200*/  EXIT ;  /* 0x000000000000794d */ /* 0x000fea0003800000 */
        .weak           $__internal_0_$__cuda_sm3x_div_rn_noftz_f32_slowpath
        .type           $__internal_0_$__cuda_sm3x_div_rn_noftz_f32_slowpath,@function
        .size           $__internal_0_$__cuda_sm3x_div_rn_noftz_f32_slowpath,(.L_x_72 - $__internal_0_$__cuda_sm3x_div_rn_noftz_f32_slowpath)
$__internal_0_$__cuda_sm3x_div_rn_noftz_f32_slowpath:
[--C-:B------:R-:W-:Y:S01]  /*0210*/  SHF.R.U32.HI R7, RZ, 0x17, R3.reuse ;  /* 0x00000017ff077819 */ /* 0x100fe20000011603 */
[----:B------:R-:W-:Y:S01]  /*0220*/  BSSY.RECONVERGENT B1, `(.L_x_2) ;  /* 0x0000064000017945 */ /* 0x000fe20003800200 */
[--C-:B------:R-:W-:Y:S01]  /*0230*/  SHF.R.U32.HI R6, RZ, 0x17, R0.reuse ;  /* 0x00000017ff067819 */ /* 0x100fe20000011600 */
[----:B------:R-:W-:Y:S01]  /*0240*/  IMAD.MOV.U32 R8, RZ, RZ, R0 ;  /* 0x000000ffff087224 */ /* 0x000fe200078e0000 */
[----:B------:R-:W-:Y:S01]  /*0250*/  LOP3.LUT R7, R7, 0xff, RZ, 0xc0, !PT ;  /* 0x000000ff07077812 */ /* 0x000fe200078ec0ff */
[----:B------:R-:W-:Y:S01]  /*0260*/  IMAD.MOV.U32 R9, RZ, RZ, R3 ;  /* 0x000000ffff097224 */ /* 0x000fe200078e0003 */
[----:B------:R-:W-:-:S03]  /*0270*/  LOP3.LUT R6, R6, 0xff, RZ, 0xc0, !PT ;  /* 0x000000ff06067812 */ /* 0x000fc600078ec0ff */
[----:B------:R-:W-:Y:S02]  /*0280*/  VIADD R12, R7, 0xffffffff ;  /* 0xffffffff070c7836 */ /* 0x000fe40000000000 */
[----:B------:R-:W-:-:S03]  /*0290*/  VIADD R11, R6, 0xffffffff ;  /* 0xffffffff060b7836 */ /* 0x000fc60000000000 */
[----:B------:R-:W-:-:S04]  /*02a0*/  ISETP.GT.U32.AND P0, PT, R12, 0xfd, PT ;  /* 0x000000fd0c00780c */ /* 0x000fc80003f04070 */
[----:B------:R-:W-:-:S13]  /*02b0*/  ISETP.GT.U32.OR P0, PT, R11, 0xfd, P0 ;  /* 0x000000fd0b00780c */ /* 0x000fda0000704470 */
[----:B------:R-:W-:Y:S01]  /*02c0*/  @!P0 IMAD.MOV.U32 R10, RZ, RZ, RZ ;  /* 0x000000ffff0a8224 */ /* 0x000fe200078e00ff */
[----:B------:R-:W-:Y:S06]  /*02d0*/  @!P0 BRA `(.L_x_3) ;  /* 0x00000000005c8947 */ /* 0x000fec0003800000 */
[----:B------:R-:W-:Y:S02]  /*02e0*/  FSETP.GTU.FTZ.AND P0, PT, |R0|, +INF , PT ;  /* 0x7f8000000000780b */ /* 0x000fe40003f1c200 */
[----:B------:R-:W-:-:S04]  /*02f0*/  FSETP.GTU.FTZ.AND P1, PT, |R3|, +INF , PT ;  /* 0x7f8000000300780b */ /* 0x000fc80003f3c200 */
[----:B------:R-:W-:-:S13]  /*0300*/  PLOP3.LUT P0, PT, P0, P1, PT, 0xf8, 0x8f ;  /* 0x00000000008f781c */ /* 0x000fda0000703f70 */
[----:B------:R-:W-:Y:S05]  /*0310*/  @P0 BRA `(.L_x_4) ;  /* 0x00000004004c0947 */ /* 0x000fea0003800000 */
[----:B------:R-:W-:-:S13]  /*0320*/  LOP3.LUT P0, RZ, R9, 0x7fffffff, R8, 0xc8, !PT ;  /* 0x7fffffff09ff7812 */ /* 0x000fda000780c808 */
[----:B------:R-:W-:Y:S05]  /*0330*/  @!P0 BRA `(.L_x_5) ;  /* 0x00000004003c8947 */ /* 0x000fea0003800000 */
[C---:B------:R-:W-:Y:S02]  /*0340*/  FSETP.NEU.FTZ.AND P2, PT, |R0|.reuse, +INF , PT ;  /* 0x7f8000000000780b */ /* 0x040fe40003f5d200 */
[----:B------:R-:W-:Y:S02]  /*0350*/  FSETP.NEU.FTZ.AND P1, PT, |R3|, +INF , PT ;  /* 0x7f8000000300780b */ /* 0x000fe40003f3d200 */
[----:B------:R-:W-:-:S11]  /*0360*/  FSETP.NEU.FTZ.AND P0, PT, |R0|, +INF , PT ;  /* 0x7f8000000000780b */ /* 0x000fd60003f1d200 */
[----:B------:R-:W-:Y:S05]  /*0370*/  @!P1 BRA !P2, `(.L_x_5) ;  /* 0x00000004002c9947 */ /* 0x000fea0005000000 */
[----:B------:R-:W-:-:S04]  /*0380*/  LOP3.LUT P2, RZ, R8, 0x7fffffff, RZ, 0xc0, !PT ;  /* 0x7fffffff08ff7812 */ /* 0x000fc8000784c0ff */
[----:B------:R-:W-:-:S13]  /*0390*/  PLOP3.LUT P1, PT, P1, P2, PT, 0x2f, 0xf2 ;  /* 0x0000000000f2781c */ /* 0x000fda0000f24577 */
[----:B------:R-:W-:Y:S05]  /*03a0*/  @P1 BRA `(.L_x_6) ;  /* 0x0000000400181947 */ /* 0x000fea0003800000 */
[----:B------:R-:W-:-:S04]  /*03b0*/  LOP3.LUT P1, RZ, R9, 0x7fffffff, RZ, 0xc0, !PT ;  /* 0x7fffffff09ff7812 */ /* 0x000fc8000782c0ff */
[----:B------:R-:W-:-:S13]  /*03c0*/  PLOP3.LUT P0, PT, P0, P1, PT, 0x2f, 0xf2 ;  /* 0x0000000000f2781c */ /* 0x000fda0000702577 */
[----:B------:R-:W-:Y:S05]  /*03d0*/  @P0 BRA `(.L_x_7) ;  /* 0x0000000400000947 */ /* 0x000fea0003800000 */
[----:B------:R-:W-:Y:S02]  /*03e0*/  ISETP.GE.AND P0, PT, R11, RZ, PT ;  /* 0x000000ff0b00720c */ /* 0x000fe40003f06270 */
[----:B------:R-:W-:-:S11]  /*03f0*/  ISETP.GE.AND P1, PT, R12, RZ, PT ;  /* 0x000000ff0c00720c */ /* 0x000fd60003f26270 */
[----:B------:R-:W-:Y:S02]  /*0400*/  @P0 IMAD.MOV.U32 R10, RZ, RZ, RZ ;  /* 0x000000ffff0a0224 */ /* 0x000fe400078e00ff */
[----:B------:R-:W-:Y:S01]  /*0410*/  @!P0 FFMA R8, R0, 1.84467440737095516160e+19, RZ ;  /* 0x5f80000000088823 */ /* 0x000fe200000000ff */
[----:B------:R-:W-:Y:S02]  /*0420*/  @!P0 IMAD.MOV.U32 R10, RZ, RZ, -0x40 ;  /* 0xffffffc0ff0a8424 */ /* 0x000fe400078e00ff */
[----:B------:R-:W-:Y:S02]  /*0430*/  @!P1 FFMA R9, R3, 1.84467440737095516160e+19, RZ ;  /* 0x5f80000003099823 */ /* 0x000fe400000000ff */
[----:B------:R-:W-:-:S07]  /*0440*/  @!P1 VIADD R10, R10, 0x40 ;  /* 0x000000400a0a9836 */ /* 0x000fce0000000000 */
.L_x_3:
[----:B------:R-:W-:Y:S01]  /*0450*/  LEA R0, R7, 0xc0800000, 0x17 ;  /* 0xc080000007007811 */ /* 0x000fe200078eb8ff */
[----:B------:R-:W-:Y:S01]  /*0460*/  VIADD R6, R6, 0xffffff81 ;  /* 0xffffff8106067836 */ /* 0x000fe20000000000 */
[----:B------:R-:W-:Y:S03]  /*0470*/  BSSY.RECONVERGENT B2, `(.L_x_8) ;  /* 0x0000035000027945 */ /* 0x000fe60003800200 */
[----:B------:R-:W-:Y:S01]  /*0480*/  IMAD.IADD R9, R9, 0x1, -R0 ;  /* 0x0000000109097824 */ /* 0x000fe200078e0a00 */
[C---:B------:R-:W-:Y:S01]  /*0490*/  IADD3 R7, PT, PT, R6.reuse, 0x7f, -R7 ;  /* 0x0000007f06077810 */ /* 0x040fe20007ffe807 */
[----:B------:R-:W-:Y:S02]  /*04a0*/  IMAD R0, R6, -0x800000, R8 ;  /* 0xff80000006007824 */ /* 0x000fe400078e0208 */
[----:B------:R-:W0:Y:S01]  /*04b0*/  MUFU.RCP R3, R9 ;  /* 0x0000000900037308 */ /* 0x000e220000001000 */
[----:B------:R-:W-:Y:S01]  /*04c0*/  FADD.FTZ R11, -R9, -RZ ;  /* 0x800000ff090b7221 */ /* 0x000fe20000010100 */
[----:B------:R-:W-:-:S03]  /*04d0*/  IMAD.IADD R7, R7, 0x1, R10 ;  /* 0x0000000107077824 */ /* 0x000fc600078e020a */
[----:B0-----:R-:W-:-:S04]  /*04e0*/  FFMA R12, R3, R11, 1 ;  /* 0x3f800000030c7423 */ /* 0x001fc8000000000b */
[----:B------:R-:W-:-:S04]  /*04f0*/  FFMA R12, R3, R12, R3 ;  /* 0x0000000c030c7223 */ /* 0x000fc80000000003 */
[----:B------:R-:W-:-:S04]  /*0500*/  FFMA R3, R0, R12, RZ ;  /* 0x0000000c00037223 */ /* 0x000fc800000000ff */
[----:B------:R-:W-:-:S04]  /*0510*/  FFMA R8, R11, R3, R0 ;  /* 0x000000030b087223 */ /* 0x000fc80000000000 */
[----:B------:R-:W-:-:S04]  /*0520*/  FFMA R13, R12, R8, R3 ;  /* 0x000000080c0d7223 */ /* 0x000fc80000000003 */
[----:B------:R-:W-:-:S04]  /*0530*/  FFMA R8, R11, R13, R0 ;  /* 0x0000000d0b087223 */ /* 0x000fc80000000000 */
[----:B------:R-:W-:-:S05]  /*0540*/  FFMA R0, R12, R8, R13 ;  /* 0x000000080c007223 */ /* 0x000fca000000000d */
[----:B------:R-:W-:-:S04]  /*0550*/  SHF.R.U32.HI R3, RZ, 0x17, R0 ;  /* 0x00000017ff037819 */ /* 0x000fc80000011600 */
[----:B------:R-:W-:-:S05]  /*0560*/  LOP3.LUT R3, R3, 0xff, RZ, 0xc0, !PT ;  /* 0x000000ff03037812 */ /* 0x000fca00078ec0ff */
[----:B------:R-:W-:-:S04]  /*0570*/  IMAD.IADD R9, R3, 0x1, R7 ;  /* 0x0000000103097824 */ /* 0x000fc800078e0207 */
[----:B------:R-:W-:-:S05]  /*0580*/  VIADD R3, R9, 0xffffffff ;  /* 0xffffffff09037836 */ /* 0x000fca0000000000 */
[----:B------:R-:W-:-:S13]  /*0590*/  ISETP.GE.U32.AND P0, PT, R3, 0xfe, PT ;  /* 0x000000fe0300780c */ /* 0x000fda0003f06070 */
[----:B------:R-:W-:Y:S05]  /*05a0*/  @!P0 BRA `(.L_x_9) ;  /* 0x0000000000808947 */ /* 0x000fea0003800000 */
[----:B------:R-:W-:-:S13]  /*05b0*/  ISETP.GT.AND P0, PT, R9, 0xfe, PT ;  /* 0x000000fe0900780c */ /* 0x000fda0003f04270 */
[----:B------:R-:W-:Y:S05]  /*05c0*/  @P0 BRA `(.L_x_10) ;  /* 0x00000000006c0947 */ /* 0x000fea0003800000 */
[----:B------:R-:W-:-:S13]  /*05d0*/  ISETP.GE.AND P0, PT, R9, 0x1, PT ;  /* 0x000000010900780c */ /* 0x000fda0003f06270 */
[----:B------:R-:W-:Y:S05]  /*05e0*/  @P0 BRA `(.L_x_11) ;  /* 0x0000000000740947 */ /* 0x000fea0003800000 */
[----:B------:R-:W-:Y:S02]  /*05f0*/  ISETP.GE.AND P0, PT, R9, -0x18, PT ;  /* 0xffffffe80900780c */ /* 0x000fe40003f06270 */
[----:B------:R-:W-:-:S11]  /*0600*/  LOP3.LUT R0, R0, 0x80000000, RZ, 0xc0, !PT ;  /* 0x8000000000007812 */ /* 0x000fd600078ec0ff */
[----:B------:R-:W-:Y:S05]  /*0610*/  @!P0 BRA `(.L_x_11) ;  /* 0x0000000000688947 */ /* 0x000fea0003800000 */
[CCC-:B------:R-:W-:Y:S01]  /*0620*/  FFMA.RZ R3, R12.reuse, R8.reuse, R13.reuse ;  /* 0x000000080c037223 */ /* 0x1c0fe2000000c00d */
[CCC-:B------:R-:W-:Y:S01]  /*0630*/  FFMA.RM R6, R12.reuse, R8.reuse, R13.reuse ;  /* 0x000000080c067223 */ /* 0x1c0fe2000000400d */
[C---:B------:R-:W-:Y:S02]  /*0640*/  ISETP.NE.AND P2, PT, R9.reuse, RZ, PT ;  /* 0x000000ff0900720c */ /* 0x040fe40003f45270 */
[----:B------:R-:W-:Y:S02]  /*0650*/  ISETP.NE.AND P1, PT, R9, RZ, PT ;  /* 0x000000ff0900720c */ /* 0x000fe40003f25270 */
[----:B------:R-:W-:Y:S01]  /*0660*/  LOP3.LUT R7, R3, 0x7fffff, RZ, 0xc0, !PT ;  /* 0x007fffff03077812 */ /* 0x000fe200078ec0ff */
[----:B------:R-:W-:Y:S01]  /*0670*/  FFMA.RP R3, R12, R8, R13 ;  /* 0x000000080c037223 */ /* 0x000fe2000000800d */
[----:B------:R-:W-:Y:S02]  /*0680*/  VIADD R8, R9, 0x20 ;  /* 0x0000002009087836 */ /* 0x000fe40000000000 */
[----:B------:R-:W-:Y:S01]  /*0690*/  LOP3.LUT R7, R7, 0x800000, RZ, 0xfc, !PT ;  /* 0x0080000007077812 */ /* 0x000fe200078efcff */
[----:B------:R-:W-:Y:S01]  /*06a0*/  IMAD.MOV R9, RZ, RZ, -R9 ;  /* 0x000000ffff097224 */ /* 0x000fe200078e0a09 */
[----:B------:R-:W-:-:S02]  /*06b0*/  FSETP.NEU.FTZ.AND P0, PT, R3, R6, PT ;  /* 0x000000060300720b */ /* 0x000fc40003f1d000 */
[----:B------:R-:W-:Y:S02]  /*06c0*/  SHF.L.U32 R8, R7, R8, RZ ;  /* 0x0000000807087219 */ /* 0x000fe400000006ff */
[----:B------:R-:W-:Y:S02]  /*06d0*/  SEL R6, R9, RZ, P2 ;  /* 0x000000ff09067207 */ /* 0x000fe40001000000 */
[----:B------:R-:W-:Y:S02]  /*06e0*/  ISETP.NE.AND P1, PT, R8, RZ, P1 ;  /* 0x000000ff0800720c */ /* 0x000fe40000f25270 */
[----:B------:R-:W-:Y:S02]  /*06f0*/  SHF.R.U32.HI R6, RZ, R6, R7 ;  /* 0x00000006ff067219 */ /* 0x000fe40000011607 */
[----:B------:R-:W-:Y:S02]  /*0700*/  PLOP3.LUT P0, PT, P0, P1, PT, 0xf8, 0x8f ;  /* 0x00000000008f781c */ /* 0x000fe40000703f70 */
[----:B------:R-:W-:-:S02]  /*0710*/  SHF.R.U32.HI R8, RZ, 0x1, R6 ;  /* 0x00000001ff087819 */ /* 0x000fc40000011606 */
[----:B------:R-:W-:-:S04]  /*0720*/  SEL R3, RZ, 0x1, !P0 ;  /* 0x00000001ff037807 */ /* 0x000fc80004000000 */
[----:B------:R-:W-:-:S04]  /*0730*/  LOP3.LUT R3, R3, 0x1, R8, 0xf8, !PT ;  /* 0x0000000103037812 */ /* 0x000fc800078ef808 */
[----:B------:R-:W-:-:S05]  /*0740*/  LOP3.LUT R3, R3, R6, RZ, 0xc0, !PT ;  /* 0x0000000603037212 */ /* 0x000fca00078ec0ff */
[----:B------:R-:W-:-:S05]  /*0750*/  IMAD.IADD R3, R8, 0x1, R3 ;  /* 0x0000000108037824 */ /* 0x000fca00078e0203 */
[----:B------:R-:W-:Y:S01]  /*0760*/  LOP3.LUT R0, R3, R0, RZ, 0xfc, !PT ;  /* 0x0000000003007212 */ /* 0x000fe200078efcff */
[----:B------:R-:W-:Y:S06]  /*0770*/  BRA `(.L_x_11) ;  /* 0x0000000000107947 */ /* 0x000fec0003800000 */
.L_x_10:
[----:B------:R-:W-:-:S04]  /*0780*/  LOP3.LUT R0, R0, 0x80000000, RZ, 0xc0, !PT ;  /* 0x8000000000007812 */ /* 0x000fc800078ec0ff */
[----:B------:R-:W-:Y:S01]  /*0790*/  LOP3.LUT R0, R0, 0x7f800000, RZ, 0xfc, !PT ;  /* 0x7f80000000007812 */ /* 0x000fe200078efcff */
[----:B------:R-:W-:Y:S06]  /*07a0*/  BRA `(.L_x_11) ;  /* 0x0000000000047947 */ /* 0x000fec0003800000 */
.L_x_9:
[----:B------:R-:W-:-:S07]  /*07b0*/  IMAD R0, R7, 0x800000, R0 ;  /* 0x0080000007007824 */ /* 0x000fce00078e0200 */
.L_x_11:
[----:B------:R-:W-:Y:S05]  /*07c0*/  BSYNC.RECONVERGENT B2 ;  /* 0x0000000000027941 */ /* 0x000fea0003800200 */
.L_x_8:
[----:B------:R-:W-:Y:S05]  /*07d0*/  BRA `(.L_x_12) ;  /* 0x0000000000207947 */ /* 0x000fea0003800000 */
.L_x_7:
[----:B------:R-:W-:-:S04]  /*07e0*/  LOP3.LUT R0, R9, 0x80000000, R8, 0x48, !PT ;  /* 0x8000000009007812 */ /* 0x000fc800078e4808 */
[----:B------:R-:W-:Y:S01]  /*07f0*/  LOP3.LUT R0, R0, 0x7f800000, RZ, 0xfc, !PT ;  /* 0x7f80000000007812 */ /* 0x000fe200078efcff */
[----:B------:R-:W-:Y:S06]  /*0800*/  BRA `(.L_x_12) ;  /* 0x0000000000147947 */ /* 0x000fec0003800000 */
.L_x_6:
[----:B------:R-:W-:Y:S01]  /*0810*/  LOP3.LUT R0, R9, 0x80000000, R8, 0x48, !PT ;  /* 0x8000000009007812 */ /* 0x000fe200078e4808 */
[----:B------:R-:W-:Y:S06]  /*0820*/  BRA `(.L_x_12) ;  /* 0x00000000000c7947 */ /* 0x000fec0003800000 */
.L_x_5:
[----:B------:R-:W0:Y:S01]  /*0830*/  MUFU.RSQ R0, -QNAN ;  /* 0xffc0000000007908 */ /* 0x000e220000001400 */
[----:B------:R-:W-:Y:S05]  /*0840*/  BRA `(.L_x_12) ;  /* 0x0000000000047947 */ /* 0x000fea0003800000 */
.L_x_4:
[----:B------:R-:W-:-:S07]  /*0850*/  FADD.FTZ R0, R0, R3 ;  /* 0x0000000300007221 */ /* 0x000fce0000010000 */
.L_x_12:
[----:B------:R-:W-:Y:S05]  /*0860*/  BSYNC.RECONVERGENT B1 ;  /* 0x0000000000017941 */ /* 0x000fea0003800200 */
.L_x_2:
[----:B------:R-:W-:-:S04]  /*0870*/  IMAD.MOV.U32 R3, RZ, RZ, 0x0 ;  /* 0x00000000ff037424 */ /* 0x000fc800078e00ff */
[----:B0-----:R-:W-:Y:S05]  /*0880*/  RET.REL.NODEC R2 `(_Z8getMacroPfPii) ;  /* 0xfffffff402dc7950 */ /* 0x001fea0003c3ffff */
.L_x_13:
[----:B------:R-:W-:-:S00]  /*0890*/  BRA `(.L_x_13) ;  /* 0xfffffffc00fc7947 */ /* 0x000fc0000383ffff */
[----:B------:R-:W-:-:S00]  /*08a0*/  NOP ;  /* 0x0000000000007918 */ /* 0x000fc00000000000 */
        /* <DEDUP_REMOVED lines=13> */
.L_x_72:


//--------------------- .text._Z18getSamplesPerClassPfPiS0_S_S_ --------------------------
	.section	.text._Z18getSamplesPerClassPfPiS0_S_S_,"ax",@progbits
	.align	128
        .global         _Z18getSamplesPerClassPfPiS0_S_S_
        .type           _Z18getSamplesPerClassPfPiS0_S_S_,@function
        .size           _Z18getSamplesPerClassPfPiS0_S_S_,(.L_x_76 - _Z18getSamplesPerClassPfPiS0_S_S_)
        .other          _Z18getSamplesPerClassPfPiS0_S_S_,@"STO_CUDA_ENTRY STV_DEFAULT"
_Z18getSamplesPerClassPfPiS0_S_S_:
.text._Z18getSamplesPerClassPfPiS0_S_S_:
[----:B------:R-:W-:Y:S08]  /*0000*/  LDC R1, c[0x0][0x37c] ;  /* 0x0000df00ff017b82 */ /* 0x000ff00000000800 */
[----:B------:R-:W0:Y:S01]  /*0010*/  LDC.64 R2, c[0x0][0x388] ;  /* 0x0000e200ff027b82 */ /* 0x000e220000000a00 */
[----:B------:R-:W0:Y:S02]  /*0020*/  LDCU.64 UR4, c[0x0][0x358] ;  /* 0x00006b00ff0477ac */ /* 0x000e240008000a00 */
[----:B0-----:R-:W2:Y:S02]  /*0030*/  LDG.E R0, desc[UR4][R2.64] ;  /* 0x0000000402007981 */ /* 0x001ea4000c1e1900 */
[----:B--2---:R-:W-:-:S13]  /*0040*/  ISETP.GE.AND P0, PT, R0, 0x1, PT ;  /* 0x000000010000780c */ /* 0x004fda0003f06270 */
[----:B------:R-:W-:Y:S05]  /*0050*/  @!P0 EXIT ;  /* 0x000000000000894d */ /* 0x000fea0003800000 */
[----:B------:R-:W0:Y:S01]  /*0060*/  S2R R5, SR_TID.X ;  /* 0x0000000000057919 */ /* 0x000e220000002100 */
[----:B------:R-:W0:Y:S01]  /*0070*/  LDC.64 R2, c[0x0][0x380] ;  /* 0x0000e000ff027b82 */ /* 0x000e220000000a00 */
[----:B------:R-:W-:-:S07]  /*0080*/  HFMA2 R13, -RZ, RZ, 0, 0 ;  /* 0x00000000ff0d7431 */ /* 0x000fce00000001ff */
[----:B------:R-:W1:Y:S08]  /*0090*/  LDC.64 R6, c[0x0][0x398] ;  /* 0x0000e600ff067b82 */ /* 0x000e700000000a00 */
[----:B------:R-:W2:Y:S01]  /*00a0*/  LDC.64 R8, c[0x0][0x3a0] ;  /* 0x0000e800ff087b82 */ /* 0x000ea20000000a00 */
[----:B0-----:R-:W-:-:S07]  /*00b0*/  IMAD.WIDE.U32 R2, R5, 0x4, R2 ;  /* 0x0000000405027825 */ /* 0x001fce00078e0002 */
.L_x_16:
[----:B-1----:R-:W-:Y:S01]  /*00c0*/  IMAD.WIDE.U32 R4, R13, 0x4, R6 ;  /* 0x000000040d047825 */ /* 0x002fe200078e0006 */
[----:B------:R-:W3:Y:S05]  /*00d0*/  LDG.E R10, desc[UR4][R2.64] ;  /* 0x00000004020a7981 */ /* 0x000eea000c1e1900 */
[----:B------:R-:W3:Y:S01]  /*00e0*/  LDG.E R5, desc[UR4][R4.64] ;  /* 0x0000000404057981 */ /* 0x000ee2000c1e1900 */
[----:B------:R-:W-:Y:S01]  /*00f0*/  BSSY.RECONVERGENT B0, `(.L_x_14) ;  /* 0x0000008000007945 */ /* 0x000fe20003800200 */
[----:B---3--:R-:W-:-:S13]  /*0100*/  FSETP.NEU.AND P0, PT, R10, R5, PT ;  /* 0x000000050a00720b */ /* 0x008fda0003f0d000 */
[----:B------:R-:W-:Y:S05]  /*0110*/  @P0 BRA `(.L_x_15) ;  /* 0x0000000000140947 */ /* 0x000fea0003800000 */
[----:B------:R-:W0:Y:S01]  /*0120*/  LDC.64 R10, c[0x0][0x388] ;  /* 0x0000e200ff0a7b82 */ /* 0x000e220000000a00 */
[----:B------:R-:W-:Y:S02]  /*0130*/  HFMA2 R15, -RZ, RZ, 1.875, 0 ;  /* 0x3f800000ff0f7431 */ /* 0x000fe400000001ff */
[----:B--2---:R-:W-:-:S05]  /*0140*/  IMAD.WIDE.U32 R4, R13, 0x4, R8 ;  /* 0x000000040d047825 */ /* 0x004fca00078e0008 */
[----:B------:R1:W-:Y:S04]  /*0150*/  REDG.E.ADD.F32.FTZ.RN.STRONG.GPU desc[UR4][R4.64], R15 ;  /* 0x0000000f040079a6 */ /* 0x0003e8000c12f304 */
[----:B0-----:R1:W5:Y:S02]  /*0160*/  LDG.E R0, desc[UR4][R10.64] ;  /* 0x000000040a007981 */ /* 0x001364000c1e1900 */
.L_x_15:
[----:B------:R-:W-:Y:S05]  /*0170*/  BSYNC.RECONVERGENT B0 ;  /* 0x0000000000007941 */ /* 0x000fea0003800200 */
.L_x_14:
[----:B------:R-:W-:-:S04]  /*0180*/  IADD3 R13, PT, PT, R13, 0x1, RZ ;  /* 0x000000010d0d7810 */ /* 0x000fc80007ffe0ff */
[----:B-----5:R-:W-:-:S13]  /*0190*/  ISETP.GE.AND P0, PT, R13, R0, PT ;  /* 0x000000000d00720c */ /* 0x020fda0003f06270 */
[----:B------:R-:W-:Y:S05]  /*01a0*/  @!P0 BRA `(.L_x_16) ;  /* 0xfffffffc00c48947 */ /* 0x000fea000383ffff */
[----:B------:R-:W-:Y:S05]  /*01b0*/  EXIT ;  /* 0x000000000000794d */ /* 0x000fea0003800000 */
.L_x_17:
        /* <DEDUP_REMOVED lines=12> */
.L_x_76:


//--------------------- .text._Z10getClassesPfPiS_S0_S_S0_ --------------------------
	.section	.text._Z10getClassesPfPiS_S0_S_S0_,"ax",@progbits
	.align	128
        .global         _Z10getClassesPfPiS_S0_S_S0_
        .type           _Z10getClassesPfPiS_S0_S_S0_,@function
        .size           _Z10getClassesPfPiS_S0_S_S0_,(.L_x_77 - _Z10getClassesPfPiS_S0_S_S0_)
        .other          _Z10getClassesPfPiS_S0_S_S0_,@"STO_CUDA_ENTRY STV_DEFAULT"
_Z10getClassesPfPiS_S0_S_S0_:
.text._Z10getClassesPfPiS_S0_S_S0_:
[----:B------:R-:W-:Y:S01]  /*0000*/  LDC R1, c[0x0][0x37c] ;  /* 0x0000df00ff017b82 */ /* 0x000fe20000000800 */
[----:B------:R-:W0:Y:S07]  /*0010*/  S2R R5, SR_TID.X ;  /* 0x0000000000057919 */ /* 0x000e2e0000002100 */
[----:B------:R-:W0:Y:S01]  /*0020*/  LDC.64 R2, c[0x0][0x380] ;  /* 0x0000e000ff027b82 */ /* 0x000e220000000a00 */
[----:B------:R-:W1:Y:S01]  /*0030*/  LDCU.64 UR6, c[0x0][0x358] ;  /* 0x00006b00ff0677ac */ /* 0x000e620008000a00 */
[----:B0-----:R-:W-:-:S05]  /*0040*/  IMAD.WIDE.U32 R2, R5, 0x4, R2 ;  /* 0x0000000405027825 */ /* 0x001fca00078e0002 */
[----:B-1----:R-:W2:Y:S01]  /*0050*/  LDG.E R0, desc[UR6][R2.64] ;  /* 0x0000000602007981 */ /* 0x002ea2000c1e1900 */
[----:B------:R-:W0:Y:S01]  /*0060*/  LDC.64 R8, c[0x0][0x3a8] ;  /* 0x0000ea00ff087b82 */ /* 0x000e220000000a00 */
[----:B--2---:R-:W-:-:S13]  /*0070*/  FSETP.NEU.AND P0, PT, R0, RZ, PT ;  /* 0x000000ff0000720b */ /* 0x004fda0003f0d000 */
[----:B------:R-:W1:Y:S02]  /*0080*/  @!P0 LDC.64 R6, c[0x0][0x3a0] ;  /* 0x0000e800ff068b82 */ /* 0x000e640000000a00 */
[----:B-1----:R1:W-:Y:S04]  /*0090*/  @!P0 STG.E desc[UR6][R6.64], RZ ;  /* 0x000000ff06008986 */ /* 0x0023e8000c101906 */
[----:B0-----:R-:W2:Y:S02]  /*00a0*/  @!P0 LDG.E R0, desc[UR6][R8.64] ;  /* 0x0000000608008981 */ /* 0x001ea4000c1e1900 */
[----:B------:R-:W0:Y:S08]  /*00b0*/  REDUX.OR UR5, RZ ;  /* 0x00000000ff0573c4 */ /* 0x000e300000004000 */
[----:B------:R-:W3:Y:S01]  /*00c0*/  LDC.64 R10, c[0x0][0x398] ;  /* 0x0000e600ff0a7b82 */ /* 0x000ee20000000a00 */
[----:B------:R-:W-:Y:S01]  /*00d0*/  VOTEU.ANY UR4, UPT, PT ;  /* 0x0000000000047886 */ /* 0x000fe200038e0100 */
[----:B------:R-:W4:Y:S01]  /*00e0*/  S2R R12, SR_LANEID ;  /* 0x00000000000c7919 */ /* 0x000f220000000000 */
[----:B------:R-:W-:-:S05]  /*00f0*/  UFLO.U32 UR4, UR4 ;  /* 0x00000004000472bd */ /* 0x000fca00080e0000 */
[----:B------:R-:W5:Y:S08]  /*0100*/  LDC.64 R4, c[0x0][0x388] ;  /* 0x0000e200ff047b82 */ /* 0x000f700000000a00 */
[----:B-1----:R-:W1:Y:S01]  /*0110*/  LDC.64 R6, c[0x0][0x3a0] ;  /* 0x0000e800ff067b82 */ /* 0x002e620000000a00 */
[----:B0-----:R-:W-:Y:S01]  /*0120*/  IMAD.U32 R17, RZ, RZ, UR5 ;  /* 0x00000005ff117e24 */ /* 0x001fe2000f8e00ff */
[----:B----4-:R-:W-:Y:S01]  /*0130*/  ISETP.EQ.U32.AND P1, PT, R12, UR4, PT ;  /* 0x000000040c007c0c */ /* 0x010fe2000bf22070 */
[----:B--2---:R-:W-:-:S05]  /*0140*/  @!P0 VIADD R13, R0, 0x1 ;  /* 0x00000001000d8836 */ /* 0x004fca0000000000 */
[----:B------:R0:W-:Y:S07]  /*0150*/  @!P0 STG.E desc[UR6][R8.64], R13 ;  /* 0x0000000d08008986 */ /* 0x0001ee000c101906 */
[----:B---3--:R0:W-:Y:S04]  /*0160*/  @P1 REDG.E.OR.STRONG.GPU desc[UR6][R10.64], R17 ;  /* 0x000000110a00198e */ /* 0x0081e8000f12e106 */
[----:B------:R-:W2:Y:S04]  /*0170*/  LDG.E R0, desc[UR6][R8.64] ;  /* 0x0000000608007981 */ /* 0x000ea8000c1e1900 */
[----:B-----5:R-:W2:Y:S02]  /*0180*/  LDG.E R15, desc[UR6][R4.64] ;  /* 0x00000006040f7981 */ /* 0x020ea4000c1e1900 */
[----:B--2---:R-:W-:-:S13]  /*0190*/  ISETP.GE.AND P0, PT, R0, R15, PT ;  /* 0x0000000f0000720c */ /* 0x004fda0003f06270 */
[----:B01----:R-:W-:Y:S05]  /*01a0*/  @P0 EXIT ;  /* 0x000000000000094d */ /* 0x003fea0003800000 */
.L_x_18:
[----:B------:R-:W2:Y:S01]  /*01b0*/  LDG.E R17, desc[UR6][R2.64] ;  /* 0x0000000602117981 */ /* 0x000ea2000c1e1900 */
[----:B------:R-:W0:Y:S08]  /*01c0*/  REDUX.OR UR5, RZ ;  /* 0x00000000ff0573c4 */ /* 0x000e300000004000 */
[----:B------:R-:W1:Y:S01]  /*01d0*/  LDC.64 R10, c[0x0][0x390] ;  /* 0x0000e400ff0a7b82 */ /* 0x000e620000000a00 */
[----:B------:R-:W-:Y:S01]  /*01e0*/  VOTEU.ANY UR4, UPT, PT ;  /* 0x0000000000047886 */ /* 0x000fe200038e0100 */
[----:B------:R-:W3:Y:S01]  /*01f0*/  S2R R16, SR_LANEID ;  /* 0x0000000000107919 */ /* 0x000ee20000000000 */
[----:B------:R-:W-:-:S05]  /*0200*/  UFLO.U32 UR4, UR4 ;  /* 0x00000004000472bd */ /* 0x000fca00080e0000 */
[----:B------:R-:W4:Y:S08]  /*0210*/  LDC.64 R14, c[0x0][0x398] ;  /* 0x0000e600ff0e7b82 */ /* 0x000f300000000a00 */
[----:B------:R-:W5:Y:S01]  /*0220*/  LDC.64 R8, c[0x0][0x3a8] ;  /* 0x0000ea00ff087b82 */ /* 0x000f620000000a00 */
[----:B0-----:R-:W-:Y:S01]  /*0230*/  IMAD.U32 R21, RZ, RZ, UR5 ;  /* 0x00000005ff157e24 */ /* 0x001fe2000f8e00ff */
[----:B---3--:R-:W-:-:S02]  /*0240*/  ISETP.EQ.U32.AND P1, PT, R16, UR4, PT ;  /* 0x0000000410007c0c */ /* 0x008fc4000bf22070 */
[----:B--2---:R-:W-:-:S13]  /*0250*/  FSETP.NEU.AND P0, PT, R17, RZ, PT ;  /* 0x000000ff1100720b */ /* 0x004fda0003f0d000 */
[----:B-1----:R0:W-:Y:S04]  /*0260*/  @P0 STG.E desc[UR6][R10.64], R17 ;  /* 0x000000110a000986 */ /* 0x0021e8000c101906 */
[----:B----4-:R1:W-:Y:S04]  /*0270*/  @P1 REDG.E.OR.STRONG.GPU desc[UR6][R14.64], R21 ;  /* 0x000000150e00198e */ /* 0x0103e8000f12e106 */
[----:B-----5:R-:W2:Y:S04]  /*0280*/  LDG.E R13, desc[UR6][R8.64] ;  /* 0x00000006080d7981 */ /* 0x020ea8000c1e1900 */
[----:B------:R-:W3:Y:S01]  /*0290*/  LDG.E R19, desc[UR6][R10.64] ;  /* 0x000000060a137981 */ /* 0x000ee2000c1e1900 */
[----:B--2---:R-:W-:-:S05]  /*02a0*/  IMAD.WIDE R12, R13, 0x4, R6 ;  /* 0x000000040d0c7825 */ /* 0x004fca00078e0206 */
[----:B---3--:R1:W-:Y:S04]  /*02b0*/  STG.E desc[UR6][R12.64], R19 ;  /* 0x000000130c007986 */ /* 0x0083e8000c101906 */
[----:B------:R-:W2:Y:S01]  /*02c0*/  LDG.E R0, desc[UR6][R2.64] ;  /* 0x0000000602007981 */ /* 0x000ea2000c1e1900 */
[----:B------:R-:W-:Y:S01]  /*02d0*/  VOTEU.ANY UR4, UPT, PT ;  /* 0x0000000000047886 */ /* 0x000fe200038e0100 */
[----:B0-----:R-:W-:Y:S01]  /*02e0*/  IMAD.U32 R17, RZ, RZ, UR5 ;  /* 0x00000005ff117e24 */ /* 0x001fe2000f8e00ff */
[----:B------:R-:W-:-:S06]  /*02f0*/  UFLO.U32 UR4, UR4 ;  /* 0x00000004000472bd */ /* 0x000fcc00080e0000 */
[----:B------:R-:W-:Y:S02]  /*0300*/  ISETP.EQ.U32.AND P1, PT, R16, UR4, PT ;  /* 0x0000000410007c0c */ /* 0x000fe4000bf22070 */
[----:B--2---:R-:W-:-:S13]  /*0310*/  FSETP.NEU.AND P0, PT, R0, R19, PT ;  /* 0x000000130000720b */ /* 0x004fda0003f0d000 */
[----:B------:R1:W-:Y:S04]  /*0320*/  @!P0 STG.E desc[UR6][R2.64], RZ ;  /* 0x000000ff02008986 */ /* 0x0003e8000c101906 */
[----:B------:R1:W-:Y:S04]  /*0330*/  @P1 REDG.E.OR.STRONG.GPU desc[UR6][R14.64], R17 ;  /* 0x000000110e00198e */ /* 0x0003e8000f12e106 */
[----:B------:R-:W2:Y:S02]  /*0340*/  LDG.E R0, desc[UR6][R8.64] ;  /* 0x0000000608007981 */ /* 0x000ea4000c1e1900 */
[----:B--2---:R-:W-:-:S05]  /*0350*/  VIADD R11, R0, 0x1 ;  /* 0x00000001000b7836 */ /* 0x004fca0000000000 */
[----:B------:R1:W-:Y:S04]  /*0360*/  STG.E desc[UR6][R8.64], R11 ;  /* 0x0000000b08007986 */ /* 0x0003e8000c101906 */
[----:B------:R-:W2:Y:S02]  /*0370*/  LDG.E R0, desc[UR6][R4.64] ;  /* 0x0000000604007981 */ /* 0x000ea4000c1e1900 */
[----:B--2---:R-:W-:-:S13]  /*0380*/  ISETP.GE.AND P0, PT, R11, R0, PT ;  /* 0x000000000b00720c */ /* 0x004fda0003f06270 */
[----:B-1----:R-:W-:Y:S05]  /*0390*/  @!P0 BRA `(.L_x_18) ;  /* 0xfffffffc00848947 */ /* 0x002fea000383ffff */
[----:B------:R-:W-:Y:S05]  /*03a0*/  EXIT ;  /* 0x000000000000794d */ /* 0x000fea0003800000 */
.L_x_19:
        /* <DEDUP_REMOVED lines=13> */
.L_x_77:


//--------------------- .text._Z18getNoClassesKernelPfPiS_S0_S0_ --------------------------
	.section	.text._Z18getNoClassesKernelPfPiS_S0_S0_,"ax",@progbits
	.align	128
        .global         _Z18getNoClassesKernelPfPiS_S0_S0_
        .type           _Z18getNoClassesKernelPfPiS_S0_S0_,@function
        .size           _Z18getNoClassesKernelPfPiS_S0_S0_,(.L_x_78 - _Z18getNoClassesKernelPfPiS_S0_S0_)
        .other          _Z18getNoClassesKernelPfPiS_S0_S0_,@"STO_CUDA_ENTRY STV_DEFAULT"
_Z18getNoClassesKernelPfPiS_S0_S0_:
.text._Z18getNoClassesKernelPfPiS_S0_S0_:
[----:B------:R-:W-:Y:S01]  /*0000*/  LDC R1, c[0x0][0x37c] ;  /* 0x0000df00ff017b82 */ /* 0x000fe20000000800 */
[----:B------:R-:W0:Y:S07]  /*0010*/  S2R R5, SR_TID.X ;  /* 0x0000000000057919 */ /* 0x000e2e0000002100 */
[----:B------:R-:W0:Y:S01]  /*0020*/  LDC.64 R2, c[0x0][0x380] ;  /* 0x0000e000ff027b82 */ /* 0x000e220000000a00 */
[----:B------:R-:W1:Y:S01]  /*0030*/  LDCU.64 UR6, c[0x0][0x358] ;  /* 0x00006b00ff0677ac */ /* 0x000e620008000a00 */
[----:B0-----:R-:W-:-:S05]  /*0040*/  IMAD.WIDE.U32 R2, R5, 0x4, R2 ;  /* 0x0000000405027825 */ /* 0x001fca00078e0002 */
[----:B-1----:R-:W2:Y:S02]  /*0050*/  LDG.E R0, desc[UR6][R2.64] ;  /* 0x0000000602007981 */ /* 0x002ea4000c1e1900 */
[----:B--2---:R-:W-:-:S13]  /*0060*/  FSETP.NEU.AND P0, PT, R0, RZ, PT ;  /* 0x000000ff0000720b */ /* 0x004fda0003f0d000 */
[----:B------:R-:W0:Y:S02]  /*0070*/  @!P0 LDC.64 R6, c[0x0][0x388] ;  /* 0x0000e200ff068b82 */ /* 0x000e240000000a00 */
[----:B0-----:R-:W2:Y:S06]  /*0080*/  @!P0 LDG.E R0, desc[UR6][R6.64] ;  /* 0x0000000606008981 */ /* 0x001eac000c1e1900 */
[----:B------:R-:W0:Y:S08]  /*0090*/  REDUX.OR UR5, RZ ;  /* 0x00000000ff0573c4 */ /* 0x000e300000004000 */
[----:B------:R-:W1:Y:S01]  /*00a0*/  LDC.64 R4, c[0x0][0x398] ;  /* 0x0000e600ff047b82 */ /* 0x000e620000000a00 */
[----:B------:R-:W-:Y:S01]  /*00b0*/  VOTEU.ANY UR4, UPT, PT ;  /* 0x0000000000047886 */ /* 0x000fe200038e0100 */
[----:B------:R-:W3:Y:S01]  /*00c0*/  S2R R12, SR_LANEID ;  /* 0x00000000000c7919 */ /* 0x000ee20000000000 */
[----:B------:R-:W-:Y:S01]  /*00d0*/  UFLO.U32 UR4, UR4 ;  /* 0x00000004000472bd */ /* 0x000fe200080e0000 */
[----:B0-----:R-:W-:-:S05]  /*00e0*/  IMAD.U32 R19, RZ, RZ, UR5 ;  /* 0x00000005ff137e24 */ /* 0x001fca000f8e00ff */
[----:B---3--:R-:W-:Y:S01]  /*00f0*/  ISETP.EQ.U32.AND P1, PT, R12, UR4, PT ;  /* 0x000000040c007c0c */ /* 0x008fe2000bf22070 */
[----:B--2---:R-:W-:-:S05]  /*0100*/  @!P0 VIADD R13, R0, 0x1 ;  /* 0x00000001000d8836 */ /* 0x004fca0000000000 */
[----:B------:R0:W-:Y:S07]  /*0110*/  @!P0 STG.E desc[UR6][R6.64], R13 ;  /* 0x0000000d06008986 */ /* 0x0001ee000c101906 */
[----:B-1----:R1:W-:Y:S04]  /*0120*/  @P1 REDG.E.OR.STRONG.GPU desc[UR6][R4.64], R19 ;  /* 0x000000130400198e */ /* 0x0023e8000f12e106 */
[----:B------:R-:W2:Y:S02]  /*0130*/  LDG.E R0, desc[UR6][R2.64] ;  /* 0x0000000602007981 */ /* 0x000ea4000c1e1900 */
[----:B--2---:R-:W-:-:S13]  /*0140*/  FSETP.NEU.AND P0, PT, R0, RZ, PT ;  /* 0x000000ff0000720b */ /* 0x004fda0003f0d000 */
[----:B------:R-:W2:Y:S02]  /*0150*/  @P0 LDC.64 R10, c[0x0][0x388] ;  /* 0x0000e200ff0a0b82 */ /* 0x000ea40000000a00 */
[----:B--2---:R-:W2:Y:S06]  /*0160*/  @P0 LDG.E R0, desc[UR6][R10.64] ;  /* 0x000000060a000981 */ /* 0x004eac000c1e1900 */
[----:B------:R-:W3:Y:S01]  /*0170*/  @P0 LDC.64 R8, c[0x0][0x390] ;  /* 0x0000e400ff080b82 */ /* 0x000ee20000000a00 */
[----:B------:R-:W-:Y:S02]  /*0180*/  VOTEU.ANY UR4, UPT, PT ;  /* 0x0000000000047886 */ /* 0x000fe400038e0100 */
[----:B------:R-:W-:-:S05]  /*0190*/  UFLO.U32 UR4, UR4 ;  /* 0x00000004000472bd */ /* 0x000fca00080e0000 */
[----:B0-----:R-:W0:Y:S01]  /*01a0*/  LDC.64 R6, c[0x0][0x3a0] ;  /* 0x0000e800ff067b82 */ /* 0x001e220000000a00 */
[----:B--2---:R-:W-:-:S05]  /*01b0*/  @P0 VIADD R15, R0, 0x1 ;  /* 0x00000001000f0836 */ /* 0x004fca0000000000 */
[----:B------:R1:W-:Y:S04]  /*01c0*/  @P0 STG.E desc[UR6][R10.64], R15 ;  /* 0x0000000f0a000986 */ /* 0x0003e8000c101906 */
[----:B------:R-:W3:Y:S01]  /*01d0*/  @P0 LDG.E R17, desc[UR6][R2.64] ;  /* 0x0000000602110981 */ /* 0x000ee2000c1e1900 */
[----:B------:R-:W-:Y:S01]  /*01e0*/  ISETP.EQ.U32.AND P1, PT, R12, UR4, PT ;  /* 0x000000040c007c0c */ /* 0x000fe2000bf22070 */
[----:B------:R-:W-:Y:S02]  /*01f0*/  IMAD.U32 R13, RZ, RZ, UR5 ;  /* 0x00000005ff0d7e24 */ /* 0x000fe4000f8e00ff */
[----:B---3--:R1:W-:Y:S10]  /*0200*/  @P0 STG.E desc[UR6][R8.64], R17 ;  /* 0x0000001108000986 */ /* 0x0083f4000c101906 */
[----:B------:R1:W-:Y:S04]  /*0210*/  @P1 REDG.E.OR.STRONG.GPU desc[UR6][R4.64], R13 ;  /* 0x0000000d0400198e */ /* 0x0003e8000f12e106 */
[----:B0-----:R-:W2:Y:S02]  /*0220*/  LDG.E R0, desc[UR6][R6.64] ;  /* 0x0000000606007981 */ /* 0x001ea4000c1e1900 */
[----:B--2---:R-:W-:-:S13]  /*0230*/  ISETP.GT.AND P0, PT, R0, RZ, PT ;  /* 0x000000ff0000720c */ /* 0x004fda0003f04270 */
[----:B-1----:R-:W-:Y:S05]  /*0240*/  @P0 EXIT ;  /* 0x000000000000094d */ /* 0x002fea0003800000 */
[----:B------:R-:W0:Y:S02]  /*0250*/  LDC.64 R8, c[0x0][0x390] ;  /* 0x0000e400ff087b82 */ /* 0x000e240000000a00 */
.L_x_20:
[----:B--2---:R-:W2:Y:S04]  /*0260*/  LDG.E R0, desc[UR6][R2.64] ;  /* 0x0000000602007981 */ /* 0x004ea8000c1e1900 */
[----:B0-----:R-:W3:Y:S01]  /*0270*/  LDG.E R11, desc[UR6][R8.64] ;  /* 0x00000006080b7981 */ /* 0x001ee2000c1e1900 */
[C---:B--2---:R-:W-:Y:S02]  /*0280*/  FSETP.NEU.AND P0, PT, R0.reuse, RZ, PT ;  /* 0x000000ff0000720b */ /* 0x044fe40003f0d000 */
[----:B---3--:R-:W-:-:S13]  /*0290*/  FSETP.NEU.AND P1, PT, R0, R11, PT ;  /* 0x0000000b0000720b */ /* 0x008fda0003f2d000 */
[----:B------:R-:W-:Y:S01]  /*02a0*/  @!P1 PLOP3.LUT P0, PT, PT, PT, PT, 0x8, 0x80 ;  /* 0x000000000080981c */ /* 0x000fe20003f0e170 */
[----:B------:R-:W-:-:S12]  /*02b0*/  @!P1 STG.E desc[UR6][R2.64], RZ ;  /* 0x000000ff02009986 */ /* 0x000fd8000c101906 */
[----:B------:R-:W0:Y:S02]  /*02c0*/  @P0 LDC.64 R10, c[0x0][0x388] ;  /* 0x0000e200ff0a0b82 */ /* 0x000e240000000a00 */
[----:B0-----:R-:W2:Y:S02]  /*02d0*/  @P0 LDG.E R0, desc[UR6][R10.64] ;  /* 0x000000060a000981 */ /* 0x001ea4000c1e1900 */
[----:B--2---:R-:W-:-:S05]  /*02e0*/  @P0 VIADD R13, R0, 0x1 ;  /* 0x00000001000d0836 */ /* 0x004fca0000000000 */
[----:B------:R0:W-:Y:S04]  /*02f0*/  @P0 STG.E desc[UR6][R10.64], R13 ;  /* 0x0000000d0a000986 */ /* 0x0001e8000c101906 */
[----:B------:R-:W2:Y:S01]  /*0300*/  @P0 LDG.E R15, desc[UR6][R2.64] ;  /* 0x00000006020f0981 */ /* 0x000ea2000c1e1900 */
[----:B------:R-:W1:Y:S01]  /*0310*/  S2R R12, SR_LANEID ;  /* 0x00000000000c7919 */ /* 0x000e620000000000 */
[----:B------:R-:W3:Y:S01]  /*0320*/  REDUX.OR UR5, RZ ;  /* 0x00000000ff0573c4 */ /* 0x000ee20000004000 */
[----:B------:R-:W-:Y:S02]  /*0330*/  VOTEU.ANY UR4, UPT, PT ;  /* 0x0000000000047886 */ /* 0x000fe400038e0100 */
[----:B------:R-:W-:Y:S01]  /*0340*/  UFLO.U32 UR4, UR4 ;  /* 0x00000004000472bd */ /* 0x000fe200080e0000 */
[----:B--2---:R2:W-:Y:S04]  /*0350*/  @P0 STG.E desc[UR6][R8.64], R15 ;  /* 0x0000000f08000986 */ /* 0x0045e8000c101906 */
[----:B------:R-:W4:Y:S01]  /*0360*/  @P0 LDG.E R0, desc[UR6][R6.64] ;  /* 0x0000000606000981 */ /* 0x000f22000c1e1900 */
[----:B-1----:R-:W-:Y:S01]  /*0370*/  ISETP.EQ.U32.AND P1, PT, R12, UR4, PT ;  /* 0x000000040c007c0c */ /* 0x002fe2000bf22070 */
[----:B---3--:R-:W-:-:S02]  /*0380*/  IMAD.U32 R19, RZ, RZ, UR5 ;  /* 0x00000005ff137e24 */ /* 0x008fc4000f8e00ff */
[----:B----4-:R-:W-:-:S05]  /*0390*/  @P0 VIADD R17, R0, 0xffffffff ;  /* 0xffffffff00110836 */ /* 0x010fca0000000000 */
[----:B------:R2:W-:Y:S05]  /*03a0*/  @P0 STG.E desc[UR6][R6.64], R17 ;  /* 0x0000001106000986 */ /* 0x0005ea000c101906 */
[----:B------:R2:W-:Y:S04]  /*03b0*/  @P1 REDG.E.OR.STRONG.GPU desc[UR6][R4.64], R19 ;  /* 0x000000130400198e */ /* 0x0005e8000f12e106 */
[----:B------:R-:W3:Y:S02]  /*03c0*/  LDG.E R0, desc[UR6][R6.64] ;  /* 0x0000000606007981 */ /* 0x000ee4000c1e1900 */
[C---:B---3--:R-:W-:Y:S01]  /*03d0*/  ISETP.GE.AND P0, PT, R0.reuse, RZ, PT ;  /* 0x000000ff0000720c */ /* 0x048fe20003f06270 */
[----:B0-----:R-:W-:-:S05]  /*03e0*/  VIADD R11, R0, 0x1 ;  /* 0x00000001000b7836 */ /* 0x001fca0000000000 */
[----:B------:R2:W-:Y:S07]  /*03f0*/  STG.E desc[UR6][R6.64], R11 ;  /* 0x0000000b06007986 */ /* 0x0005ee000c101906 */
[----:B------:R-:W-:Y:S05]  /*0400*/  @!P0 BRA `(.L_x_20) ;  /* 0xfffffffc00948947 */ /* 0x000fea000383ffff */
[----:B------:R-:W-:Y:S05]  /*0410*/  EXIT ;  /* 0x000000000000794d */ /* 0x000fea0003800000 */
.L_x_21:
        /* <DEDUP_REMOVED lines=14> */
.L_x_78:


//--------------------- .text._Z9getTpFpFnPfS_iiiS_S_S_S_ --------------------------
	.section	.text._Z9getTpFpFnPfS_iiiS_S_S_S_,"ax",@progbits
	.align	128
        .global         _Z9getTpFpFnPfS_iiiS_S_S_S_
        .type           _Z9getTpFpFnPfS_iiiS_S_S_S_,@function
        .size           _Z9getTpFpFnPfS_iiiS_S_S_S_,(.L_x_79 - _Z9getTpFpFnPfS_iiiS_S_S_S_)
        .other          _Z9getTpFpFnPfS_iiiS_S_S_S_,@"STO_CUDA_ENTRY STV_DEFAULT"
_Z9getTpFpFnPfS_iiiS_S_S_S_:
.text._Z9getTpFpFnPfS_iiiS_S_S_S_:
[----:B------:R-:W0:Y:S01]  /*0000*/  LDC R1, c[0x0][0x37c] ;  /* 0x0000df00ff017b82 */ /* 0x000e220000000800 */
[----:B------:R-:W1:Y:S01]  /*0010*/  S2R R5, SR_CTAID.X ;  /* 0x0000000000057919 */ /* 0x000e620000002500 */
[----:B------:R-:W2:Y:S06]  /*0020*/  LDCU UR5, c[0x0][0x2fc] ;  /* 0x00005f80ff0577ac */ /* 0x000eac0008000800 */
[----:B------:R-:W1:Y:S01]  /*0030*/  S2UR UR8, SR_CTAID.Y ;  /* 0x00000000000879c3 */ /* 0x000e620000002600 */
[----:B0-----:R-:W-:Y:S01]  /*0040*/  VIADD R1, R1, 0xffffffb8 ;  /* 0xffffffb801017836 */ /* 0x001fe20000000000 */
[----:B------:R-:W0:Y:S01]  /*0050*/  S2R R7, SR_TID.Y ;  /* 0x0000000000077919 */ /* 0x000e220000002200 */
[----:B------:R-:W3:Y:S01]  /*0060*/  LDCU UR6, c[0x0][0x360] ;  /* 0x00006c00ff0677ac */ /* 0x000ee20008000800 */
[----:B------:R-:W3:Y:S01]  /*0070*/  S2R R25, SR_TID.X ;  /* 0x0000000000197919 */ /* 0x000ee20000002100 */
[----:B------:R-:W0:Y:S03]  /*0080*/  LDCU UR7, c[0x0][0x364] ;  /* 0x00006c80ff0777ac */ /* 0x000e260008000800 */
[----:B------:R-:W1:Y:S01]  /*0090*/  LDC R0, c[0x0][0x370] ;  /* 0x0000dc00ff007b82 */ /* 0x000e620000000800 */
[----:B------:R-:W4:Y:S07]  /*00a0*/  LDCU UR4, c[0x0][0x2f8] ;  /* 0x00005f00ff0477ac */ /* 0x000f2e0008000800 */
[----:B------:R-:W5:Y:S01]  /*00b0*/  LDC.64 R2, c[0x0][0x390] ;  /* 0x0000e400ff027b82 */ /* 0x000f620000000a00 */
[----:B----4-:R-:W-:Y:S01]  /*00c0*/  IADD3 R23, P1, PT, R1, UR4, RZ ;  /* 0x0000000401177c10 */ /* 0x010fe2000ff3e0ff */
[----:B-1----:R-:W-:-:S04]  /*00d0*/  IMAD R0, R0, UR8, R5 ;  /* 0x0000000800007c24 */ /* 0x002fc8000f8e0205 */
[----:B--2---:R-:W-:Y:S02]  /*00e0*/  IMAD.X R22, RZ, RZ, UR5, P1 ;  /* 0x00000005ff167e24 */ /* 0x004fe400088e06ff */
[----:B0-----:R-:W-:Y:S02]  /*00f0*/  IMAD R0, R0, UR7, R7 ;  /* 0x0000000700007c24 */ /* 0x001fe4000f8e0207 */
[----:B-----5:R-:W-:Y:S02]  /*0100*/  IMAD R4, R3, R2, RZ ;  /* 0x0000000203047224 */ /* 0x020fe400078e02ff */
[----:B---3--:R-:W-:-:S05]  /*0110*/  IMAD R25, R0, UR6, R25 ;  /* 0x0000000600197c24 */ /* 0x008fca000f8e0219 */
[----:B------:R-:W-:-:S13]  /*0120*/  ISETP.GE.AND P0, PT, R25, R4, PT ;  /* 0x000000041900720c */ /* 0x000fda0003f06270 */
[----:B------:R-:W-:Y:S05]  /*0130*/  @P0 EXIT ;  /* 0x000000000000094d */ /* 0x000fea0003800000 */
[----:B------:R-:W-:Y:S01]  /*0140*/  ISETP.GE.AND P0, PT, R25, R2, PT ;  /* 0x000000021900720c */ /* 0x000fe20003f06270 */
[----:B------:R-:W-:Y:S01]  /*0150*/  BSSY.RECONVERGENT B0, `(.L_x_22) ;  /* 0x000001c000007945 */ /* 0x000fe20003800200 */
[----:B------:R-:W-:-:S11]  /*0160*/  IMAD.MOV.U32 R27, RZ, RZ, RZ ;  /* 0x000000ffff1b7224 */ /* 0x000fd600078e00ff */
[----:B------:R-:W-:Y:S05]  /*0170*/  @!P0 BRA `(.L_x_23) ;  /* 0x0000000000648947 */ /* 0x000fea0003800000 */
[----:B------:R-:W-:Y:S01]  /*0180*/  IABS R7, R2 ;  /* 0x0000000200077213 */ /* 0x000fe20000000000 */
[----:B------:R-:W-:-:S03]  /*0190*/  IMAD.IADD R3, R25, 0x1, -R2 ;  /* 0x0000000119037824 */ /* 0x000fc600078e0a02 */
[----:B------:R-:W0:Y:S08]  /*01a0*/  I2F.RP R0, R7 ;  /* 0x0000000700007306 */ /* 0x000e300000209400 */
[----:B0-----:R-:W0:Y:S02]  /*01b0*/  MUFU.RCP R0, R0 ;  /* 0x0000000000007308 */ /* 0x001e240000001000 */
[----:B0-----:R-:W-:-:S06]  /*01c0*/  VIADD R4, R0, 0xffffffe ;  /* 0x0ffffffe00047836 */ /* 0x001fcc0000000000 */
[----:B------:R0:W1:Y:S02]  /*01d0*/  F2I.FTZ.U32.TRUNC.NTZ R5, R4 ;  /* 0x0000000400057305 */ /* 0x000064000021f000 */
[----:B0-----:R-:W-:Y:S02]  /*01e0*/  IMAD.MOV.U32 R4, RZ, RZ, RZ ;  /* 0x000000ffff047224 */ /* 0x001fe400078e00ff */
[----:B-1----:R-:W-:-:S04]  /*01f0*/  IMAD.MOV R6, RZ, RZ, -R5 ;  /* 0x000000ffff067224 */ /* 0x002fc800078e0a05 */
[----:B------:R-:W-:Y:S01]  /*0200*/  IMAD R9, R6, R7, RZ ;  /* 0x0000000706097224 */ /* 0x000fe200078e02ff */
[----:B------:R-:W-:Y:S02]  /*0210*/  IABS R6, R3 ;  /* 0x0000000300067213 */ /* 0x000fe40000000000 */
[----:B------:R-:W-:Y:S01]  /*0220*/  LOP3.LUT R3, R3, R2, RZ, 0x3c, !PT ;  /* 0x0000000203037212 */ /* 0x000fe200078e3cff */
[----:B------:R-:W-:-:S03]  /*0230*/  IMAD.HI.U32 R5, R5, R9, R4 ;  /* 0x0000000905057227 */ /* 0x000fc600078e0004 */
[----:B------:R-:W-:-:S03]  /*0240*/  ISETP.GE.AND P1, PT, R3, RZ, PT ;  /* 0x000000ff0300720c */ /* 0x000fc60003f26270 */
[----:B------:R-:W-:-:S04]  /*0250*/  IMAD.HI.U32 R5, R5, R6, RZ ;  /* 0x0000000605057227 */ /* 0x000fc800078e00ff */
[----:B------:R-:W-:-:S04]  /*0260*/  IMAD.MOV R0, RZ, RZ, -R5 ;  /* 0x000000ffff007224 */ /* 0x000fc800078e0a05 */
[----:B------:R-:W-:-:S05]  /*0270*/  IMAD R0, R7, R0, R6 ;  /* 0x0000000007007224 */ /* 0x000fca00078e0206 */
[----:B------:R-:W-:-:S13]  /*0280*/  ISETP.GT.U32.AND P2, PT, R7, R0, PT ;  /* 0x000000000700720c */ /* 0x000fda0003f44070 */
[----:B------:R-:W-:Y:S02]  /*0290*/  @!P2 IMAD.IADD R0, R0, 0x1, -R7 ;  /* 0x000000010000a824 */ /* 0x000fe400078e0a07 */
[----:B------:R-:W-:Y:S01]  /*02a0*/  @!P2 VIADD R5, R5, 0x1 ;  /* 0x000000010505a836 */ /* 0x000fe20000000000 */
[----:B------:R-:W-:Y:S02]  /*02b0*/  ISETP.NE.AND P2, PT, R2, RZ, PT ;  /* 0x000000ff0200720c */ /* 0x000fe40003f45270 */
[----:B------:R-:W-:-:S13]  /*02c0*/  ISETP.GE.U32.AND P0, PT, R0, R7, PT ;  /* 0x000000070000720c */ /* 0x000fda0003f06070 */
[----:B------:R-:W-:-:S04]  /*02d0*/  @P0 VIADD R5, R5, 0x1 ;  /* 0x0000000105050836 */ /* 0x000fc80000000000 */
[----:B------:R-:W-:Y:S01]  /*02e0*/  @!P1 IMAD.MOV R5, RZ, RZ, -R5 ;  /* 0x000000ffff059224 */ /* 0x000fe200078e0a05 */
[----:B------:R-:W-:-:S05]  /*02f0*/  @!P2 LOP3.LUT R5, RZ, R2, RZ, 0x33, !PT ;  /* 0x00000002ff05a212 */ /* 0x000fca00078e33ff */
[----:B------:R-:W-:-:S07]  /*0300*/  VIADD R27, R5, 0x1 ;  /* 0x00000001051b7836 */ /* 0x000fce0000000000 */
.L_x_23:
[----:B------:R-:W-:Y:S05]  /*0310*/  BSYNC.RECONVERGENT B0 ;  /* 0x0000000000007941 */ /* 0x000fea0003800200 */
.L_x_22:
[----:B------:R-:W0:Y:S02]  /*0320*/  LDCU UR4, c[0x0][0x398] ;  /* 0x00007300ff0477ac */ /* 0x000e240008000800 */
[----:B0-----:R-:W-:-:S05]  /*0330*/  IMAD.U32 R0, RZ, RZ, UR4 ;  /* 0x00000004ff007e24 */ /* 0x001fca000f8e00ff */
[----:B------:R-:W-:-:S13]  /*0340*/  ISETP.GE.AND P0, PT, R0, 0x1, PT ;  /* 0x000000010000780c */ /* 0x000fda0003f06270 */
[----:B------:R-:W-:Y:S05]  /*0350*/  @!P0 EXIT ;  /* 0x000000000000894d */ /* 0x000fea0003800000 */
[----:B------:R-:W0:Y:S01]  /*0360*/  LDC.64 R28, c[0x0][0x388] ;  /* 0x0000e200ff1c7b82 */ /* 0x000e220000000a00 */
[----:B------:R-:W-:Y:S01]  /*0370*/  ISETP.NE.AND P0, PT, R0, 0x1, PT ;  /* 0x000000010000780c */ /* 0x000fe20003f05270 */
[----:B------:R-:W-:Y:S01]  /*0380*/  IMAD.MOV R3, RZ, RZ, -R27 ;  /* 0x000000ffff037224 */ /* 0x000fe200078e0a1b */
[----:B------:R-:W1:Y:S01]  /*0390*/  LDCU.64 UR36, c[0x0][0x358] ;  /* 0x00006b00ff2477ac */ /* 0x000e620008000a00 */
[----:B------:R-:W-:Y:S02]  /*03a0*/  IMAD R27, R27, R0, RZ ;  /* 0x000000001b1b7224 */ /* 0x000fe400078e02ff */
[----:B------:R-:W-:Y:S02]  /*03b0*/  IMAD R2, R2, R3, R25 ;  /* 0x0000000302027224 */ /* 0x000fe400078e0219 */
[----:B------:R-:W2:Y:S01]  /*03c0*/  LDC.64 R16, c[0x0][0x380] ;  /* 0x0000e000ff107b82 */ /* 0x000ea20000000a00 */
[----:B------:R-:W-:Y:S02]  /*03d0*/  IMAD.MOV.U32 R18, RZ, RZ, RZ ;  /* 0x000000ffff127224 */ /* 0x000fe400078e00ff */
[----:B0-----:R-:W-:-:S04]  /*03e0*/  IMAD.WIDE R28, R25, 0x4, R28 ;  /* 0x00000004191c7825 */ /* 0x001fc800078e021c */
[----:B--2---:R-:W-:Y:S01]  /*03f0*/  IMAD.WIDE R16, R2, 0x4, R16 ;  /* 0x0000000402107825 */ /* 0x004fe200078e0210 */
[----:B-1----:R-:W-:Y:S06]  /*0400*/  @!P0 BRA `(.L_x_24) ;  /* 0x0000000800908947 */ /* 0x002fec0003800000 */
[----:B------:R-:W0:Y:S01]  /*0410*/  LDCU.64 UR4, c[0x0][0x3a0] ;  /* 0x00007400ff0477ac */ /* 0x000e220008000a00 */
[----:B------:R-:W-:Y:S01]  /*0420*/  BSSY B6, `(.L_x_25) ;  /* 0x00000a1000067945 */ /* 0x000fe20003800000 */
[----:B------:R-:W-:Y:S01]  /*0430*/  IMAD.MOV.U32 R24, RZ, RZ, RZ ;  /* 0x000000ffff187224 */ /* 0x000fe200078e00ff */
[----:B------:R-:W-:Y:S01]  /*0440*/  MOV R26, R27 ;  /* 0x0000001b001a7202 */ /* 0x000fe20000000f00 */
[----:B------:R-:W1:Y:S01]  /*0450*/  LDCU UR44, c[0x0][0x398] ;  /* 0x00007300ff2c77ac */ /* 0x000e620008000800 */
[----:B------:R-:W2:Y:S01]  /*0460*/  LDCU.64 UR38, c[0x0][0x3a8] ;  /* 0x00007500ff2677ac */ /* 0x000ea20008000a00 */
[----:B------:R-:W3:Y:S01]  /*0470*/  LDCU.64 UR40, c[0x0][0x3b0] ;  /* 0x00007600ff2877ac */ /* 0x000ee20008000a00 */
[----:B------:R-:W4:Y:S01]  /*0480*/  LDCU.64 UR42, c[0x0][0x3b8] ;  /* 0x00007700ff2a77ac */ /* 0x000f220008000a00 */
[----:B0-----:R-:W-:-:S04]  /*0490*/  UIADD3 UR4, UP0, UPT, UR4, 0x4, URZ ;  /* 0x0000000404047890 */ /* 0x001fc8000ff1e0ff */
[----:B------:R-:W-:Y:S02]  /*04a0*/  UIADD3.X UR5, UPT, UPT, URZ, UR5, URZ, UP0, !UPT ;  /* 0x00000005ff057290 */ /* 0x000fe400087fe4ff */
[----:B------:R-:W-:-:S04]  /*04b0*/  IMAD.U32 R18, RZ, RZ, UR4 ;  /* 0x00000004ff127e24 */ /* 0x000fc8000f8e00ff */
[----:B-1234-:R-:W-:-:S07]  /*04c0*/  IMAD.U32 R19, RZ, RZ, UR5 ;  /* 0x00000005ff137e24 */ /* 0x01efce000f8e00ff */
.L_x_40:
[----:B------:R-:W2:Y:S04]  /*04d0*/  LDG.E R0, desc[UR36][R18.64+-0x4] ;  /* 0xfffffc2412007981 */ /* 0x000ea8000c1e1900 */
[----:B------:R-:W3:Y:S04]  /*04e0*/  LDG.E R13, desc[UR36][R16.64] ;  /* 0x00000024100d7981 */ /* 0x000ee8000c1e1900 */
[----:B------:R-:W4:Y:S01]  /*04f0*/  LDG.E R9, desc[UR36][R28.64] ;  /* 0x000000241c097981 */ /* 0x000f22000c1e1900 */
[----:B------:R-:W-:Y:S05]  /*0500*/  YIELD ;  /* 0x0000000000007946 */ /* 0x000fea0003800000 */
[----:B------:R-:W0:Y:S01]  /*0510*/  LDCU UR4, c[0x0][0x2f8] ;  /* 0x00005f00ff0477ac */ /* 0x000e220008000800 */
[----:B------:R-:W-:Y:S01]  /*0520*/  MOV R8, 0x8 ;  /* 0x0000000800087802 */ /* 0x000fe20000000f00 */
[----:B0-----:R-:W-:Y:S01]  /*0530*/  VIADD R3, R23, -UR4 ;  /* 0x8000000417037c36 */ /* 0x001fe20008000000 */
[----:B------:R-:W0:Y:S04]  /*0540*/  LDCU.64 UR4, c[0x4][URZ] ;  /* 0x01000000ff0477ac */ /* 0x000e280008000a00 */
[----:B------:R-:W-:Y:S04]  /*0550*/  STL [R3], R25 ;  /* 0x0000001903007387 */ /* 0x000fe80000100800 */
[----:B------:R-:W-:Y:S04]  /*0560*/  STL [R3+0x10], R24 ;  /* 0x0000101803007387 */ /* 0x000fe80000100800 */
[----:B------:R-:W-:Y:S04]  /*0570*/  STL [R3+0x20], R2 ;  /* 0x0000200203007387 */ /* 0x000fe80000100800 */
[----:B------:R-:W-:Y:S01]  /*0580*/  STL [R3+0x30], R24 ;  /* 0x0000301803007387 */ /* 0x000fe20000100800 */
[----:B--2---:R1:W2:Y:S01]  /*0590*/  F2F.F64.F32 R10, R0 ;  /* 0x00000000000a7310 */ /* 0x0042a20000201800 */
[----:B---3--:R-:W-:-:S04]  /*05a0*/  FSETP.NEU.AND P0, PT, R13, R0, PT ;  /* 0x000000000d00720b */ /* 0x008fc80003f0d000 */
[----:B----4-:R-:W-:-:S04]  /*05b0*/  FSETP.NEU.AND P0, PT, R9, R0, !P0 ;  /* 0x000000000900720b */ /* 0x010fc8000470d000 */
[----:B-1----:R-:W-:Y:S01]  /*05c0*/  SEL R0, RZ, 0x1, !P0 ;  /* 0x00000001ff007807 */ /* 0x002fe20004000000 */
[----:B------:R1:W3:Y:S01]  /*05d0*/  F2F.F64.F32 R6, R9 ;  /* 0x0000000900067310 */ /* 0x0002e20000201800 */
[----:B--2---:R-:W-:Y:S04]  /*05e0*/  STL.64 [R3+0x18], R10 ;  /* 0x0000180a03007387 */ /* 0x004fe80000100a00 */
[----:B------:R-:W-:Y:S01]  /*05f0*/  STL.64 [R3+0x38], R10 ;  /* 0x0000380a03007387 */ /* 0x000fe20000100a00 */
[----:B-1----:R-:W1:Y:S03]  /*0600*/  LDC.64 R8, c[0x4][R8] ;  /* 0x0100000008087b82 */ /* 0x002e660000000a00 */
[----:B------:R-:W-:Y:S01]  /*0610*/  STL [R3+0x40], R0 ;  /* 0x0000400003007387 */ /* 0x000fe20000100800 */
[----:B------:R-:W2:Y:S03]  /*0620*/  F2F.F64.F32 R4, R13 ;  /* 0x0000000d00047310 */ /* 0x000ea60000201800 */
[----:B---3--:R3:W-:Y:S04]  /*0630*/  STL.64 [R3+0x8], R6 ;  /* 0x0000080603007387 */ /* 0x0087e80000100a00 */
[----:B--2---:R0:W-:Y:S01]  /*0640*/  STL.64 [R3+0x28], R4 ;  /* 0x0000280403007387 */ /* 0x0041e20000100a00 */
[----:B---3--:R-:W-:-:S02]  /*0650*/  IMAD.MOV.U32 R6, RZ, RZ, R23 ;  /* 0x000000ffff067224 */ /* 0x008fc400078e0017 */
[----:B------:R-:W-:Y:S02]  /*0660*/  IMAD.MOV.U32 R7, RZ, RZ, R22 ;  /* 0x000000ffff077224 */ /* 0x000fe400078e0016 */
[----:B0-----:R-:W-:Y:S02]  /*0670*/  IMAD.U32 R4, RZ, RZ, UR4 ;  /* 0x00000004ff047e24 */ /* 0x001fe4000f8e00ff */
[----:B------:R-:W-:-:S07]  /*0680*/  IMAD.U32 R5, RZ, RZ, UR5 ;  /* 0x00000005ff057e24 */ /* 0x000fce000f8e00ff */
[----:B------:R-:W-:-:S07]  /*0690*/  LEPC R20, `(.L_x_26) ;  /* 0x000000001014794e */ /* 0x000fce0000000000 */
[----:B-1----:R-:W-:Y:S05]  /*06a0*/  CALL.ABS.NOINC R8 ;  /* 0x0000000008007343 */ /* 0x002fea0003c00000 */
.L_x_26:
[----:B------:R-:W2:Y:S04]  /*06b0*/  LDG.E R0, desc[UR36][R18.64+-0x4] ;  /* 0xfffffc2412007981 */ /* 0x000ea8000c1e1900 */
[----:B------:R-:W2:Y:S04]  /*06c0*/  LDG.E R9, desc[UR36][R16.64] ;  /* 0x0000002410097981 */ /* 0x000ea8000c1e1900 */
[----:B------:R-:W3:Y:S01]  /*06d0*/  LDG.E R3, desc[UR36][R28.64] ;  /* 0x000000241c037981 */ /* 0x000ee2000c1e1900 */
[----:B------:R-:W-:Y:S01]  /*06e0*/  BSSY.RECONVERGENT B0, `(.L_x_27) ;  /* 0x000000b000007945 */ /* 0x000fe20003800200 */
[----:B--2---:R-:W-:-:S04]  /*06f0*/  FSETP.NEU.AND P0, PT, R9, R0, PT ;  /* 0x000000000900720b */ /* 0x004fc80003f0d000 */
[----:B---3--:R-:W-:-:S13]  /*0700*/  FSETP.NEU.OR P0, PT, R3, R0, P0 ;  /* 0x000000000300720b */ /* 0x008fda000070d400 */
[----:B------:R-:W-:Y:S05]  /*0710*/  @P0 BRA `(.L_x_28) ;  /* 0x00000000001c0947 */ /* 0x000fea0003800000 */
[----:B------:R-:W0:Y:S01]  /*0720*/  LDC.64 R4, c[0x0][0x3a8] ;  /* 0x0000ea00ff047b82 */ /* 0x000e220000000a00 */
[----:B------:R-:W-:Y:S02]  /*0730*/  IMAD.MOV.U32 R7, RZ, RZ, 0x3f800000 ;  /* 0x3f800000ff077424 */ /* 0x000fe400078e00ff */
[----:B0-----:R-:W-:-:S05]  /*0740*/  IMAD.WIDE R4, R26, 0x4, R4 ;  /* 0x000000041a047825 */ /* 0x001fca00078e0204 */
[----:B------:R0:W-:Y:S04]  /*0750*/  REDG.E.ADD.F32.FTZ.RN.STRONG.GPU desc[UR36][R4.64], R7 ;  /* 0x00000007040079a6 */ /* 0x0001e8000c12f324 */
[----:B------:R0:W5:Y:S04]  /*0760*/  LDG.E R3, desc[UR36][R28.64] ;  /* 0x000000241c037981 */ /* 0x000168000c1e1900 */
[----:B------:R0:W5:Y:S04]  /*0770*/  LDG.E R0, desc[UR36][R18.64+-0x4] ;  /* 0xfffffc2412007981 */ /* 0x000168000c1e1900 */
[----:B------:R0:W5:Y:S02]  /*0780*/  LDG.E R9, desc[UR36][R16.64] ;  /* 0x0000002410097981 */ /* 0x000164000c1e1900 */
.L_x_28:
[----:B------:R-:W-:Y:S05]  /*0790*/  BSYNC.RECONVERGENT B0 ;  /* 0x0000000000007941 */ /* 0x000fea0003800200 */
.L_x_27:
[-C--:B-----5:R-:W-:Y:S01]  /*07a0*/  FSETP.NEU.AND P0, PT, R9, R0.reuse, PT ;  /* 0x000000000900720b */ /* 0x0a0fe20003f0d000 */
[----:B------:R-:W-:Y:S03]  /*07b0*/  BSSY.RECONVERGENT B0, `(.L_x_29) ;  /* 0x000000a000007945 */ /* 0x000fe60003800200 */
[----:B------:R-:W-:-:S13]  /*07c0*/  FSETP.NEU.OR P0, PT, R3, R0, !P0 ;  /* 0x000000000300720b */ /* 0x000fda000470d400 */
[----:B------:R-:W-:Y:S05]  /*07d0*/  @P0 BRA `(.L_x_30) ;  /* 0x00000000001c0947 */ /* 0x000fea0003800000 */
[----:B0-----:R-:W0:Y:S01]  /*07e0*/  LDC.64 R4, c[0x0][0x3b0] ;  /* 0x0000ec00ff047b82 */ /* 0x001e220000000a00 */
[----:B------:R-:W-:Y:S02]  /*07f0*/  IMAD.MOV.U32 R7, RZ, RZ, 0x3f800000 ;  /* 0x3f800000ff077424 */ /* 0x000fe400078e00ff */
[----:B0-----:R-:W-:-:S05]  /*0800*/  IMAD.WIDE R4, R26, 0x4, R4 ;  /* 0x000000041a047825 */ /* 0x001fca00078e0204 */
[----:B------:R1:W-:Y:S04]  /*0810*/  REDG.E.ADD.F32.FTZ.RN.STRONG.GPU desc[UR36][R4.64], R7 ;  /* 0x00000007040079a6 */ /* 0x0003e8000c12f324 */
[----:B------:R1:W5:Y:S04]  /*0820*/  LDG.E R3, desc[UR36][R28.64] ;  /* 0x000000241c037981 */ /* 0x000368000c1e1900 */
[----:B------:R1:W5:Y:S04]  /*0830*/  LDG.E R0, desc[UR36][R18.64+-0x4] ;  /* 0xfffffc2412007981 */ /* 0x000368000c1e1900 */
[----:B------:R1:W5:Y:S02]  /*0840*/  LDG.E R9, desc[UR36][R16.64] ;  /* 0x0000002410097981 */ /* 0x000364000c1e1900 */
.L_x_30:
[----:B------:R-:W-:Y:S05]  /*0850*/  BSYNC.RECONVERGENT B0 ;  /* 0x0000000000007941 */ /* 0x000fea0003800200 */
.L_x_29:
[-C--:B-----5:R-:W-:Y:S01]  /*0860*/  FSETP.NEU.AND P0, PT, R9, R0.reuse, PT ;  /* 0x000000000900720b */ /* 0x0a0fe20003f0d000 */
[----:B------:R-:W-:Y:S03]  /*0870*/  BSSY.RECONVERGENT B0, `(.L_x_31) ;  /* 0x0000009000007945 */ /* 0x000fe60003800200 */
[----:B------:R-:W-:-:S13]  /*0880*/  FSETP.EQ.OR P0, PT, R3, R0, P0 ;  /* 0x000000000300720b */ /* 0x000fda0000702400 */
[----:B------:R-:W-:Y:S05]  /*0890*/  @P0 BRA `(.L_x_32) ;  /* 0x0000000000180947 */ /* 0x000fea0003800000 */
[----:B01----:R-:W0:Y:S01]  /*08a0*/  LDC.64 R4, c[0x0][0x3b8] ;  /* 0x0000ee00ff047b82 */ /* 0x003e220000000a00 */
[----:B------:R-:W-:Y:S02]  /*08b0*/  IMAD.MOV.U32 R7, RZ, RZ, 0x3f800000 ;  /* 0x3f800000ff077424 */ /* 0x000fe400078e00ff */
[----:B0-----:R-:W-:-:S05]  /*08c0*/  IMAD.WIDE R4, R26, 0x4, R4 ;  /* 0x000000041a047825 */ /* 0x001fca00078e0204 */
[----:B------:R2:W-:Y:S04]  /*08d0*/  REDG.E.ADD.F32.FTZ.RN.STRONG.GPU desc[UR36][R4.64], R7 ;  /* 0x00000007040079a6 */ /* 0x0005e8000c12f324 */
[----:B------:R2:W5:Y:S04]  /*08e0*/  LDG.E R3, desc[UR36][R28.64] ;  /* 0x000000241c037981 */ /* 0x000568000c1e1900 */
[----:B------:R2:W5:Y:S02]  /*08f0*/  LDG.E R9, desc[UR36][R16.64] ;  /* 0x0000002410097981 */ /* 0x000564000c1e1900 */
.L_x_32:
[----:B------:R-:W-:Y:S05]  /*0900*/  BSYNC.RECONVERGENT B0 ;  /* 0x0000000000007941 */ /* 0x000fea0003800200 */
.L_x_31:
[----:B------:R-:W3:Y:S01]  /*0910*/  LDG.E R12, desc[UR36][R18.64] ;  /* 0x00000024120c7981 */ /* 0x000ee2000c1e1900 */
[----:B012--5:R-:W0:Y:S01]  /*0920*/  F2F.F64.F32 R6, R9 ;  /* 0x0000000900067310 */ /* 0x027e220000201800 */
[----:B------:R-:W-:Y:S01]  /*0930*/  VIADD R8, R24, 0x1 ;  /* 0x0000000118087836 */ /* 0x000fe20000000000 */
[----:B------:R-:W1:Y:S01]  /*0940*/  LDCU.64 UR4, c[0x4][URZ] ;  /* 0x01000000ff0477ac */ /* 0x000e620008000a00 */
[----:B------:R-:W-:Y:S04]  /*0950*/  STL [R1], R25 ;  /* 0x0000001901007387 */ /* 0x000fe80000100800 */
[----:B------:R-:W-:Y:S01]  /*0960*/  STL [R1+0x10], R8 ;  /* 0x0000100801007387 */ /* 0x000fe20000100800 */
[----:B------:R-:W2:Y:S03]  /*0970*/  F2F.F64.F32 R4, R3 ;  /* 0x0000000300047310 */ /* 0x000ea60000201800 */
[----:B------:R-:W-:Y:S04]  /*0980*/  STL [R1+0x30], R8 ;  /* 0x0000300801007387 */ /* 0x000fe80000100800 */
[----:B------:R-:W-:Y:S04]  /*0990*/  STL [R1+0x20], R2 ;  /* 0x0000200201007387 */ /* 0x000fe80000100800 */
[----:B0-----:R0:W-:Y:S04]  /*09a0*/  STL.64 [R1+0x28], R6 ;  /* 0x0000280601007387 */ /* 0x0011e80000100a00 */
[----:B--2---:R1:W-:Y:S01]  /*09b0*/  STL.64 [R1+0x8], R4 ;  /* 0x0000080401007387 */ /* 0x0043e20000100a00 */
[----:B0-----:R-:W-:-:S02]  /*09c0*/  IMAD.MOV.U32 R6, RZ, RZ, R23 ;  /* 0x000000ffff067224 */ /* 0x001fc400078e0017 */
[----:B------:R-:W-:Y:S01]  /*09d0*/  IMAD.MOV.U32 R7, RZ, RZ, R22 ;  /* 0x000000ffff077224 */ /* 0x000fe200078e0016 */
[----:B-1----:R-:W-:Y:S01]  /*09e0*/  MOV R4, UR4 ;  /* 0x0000000400047c02 */ /* 0x002fe20008000f00 */
[----:B------:R-:W-:Y:S01]  /*09f0*/  IMAD.U32 R5, RZ, RZ, UR5 ;  /* 0x00000005ff057e24 */ /* 0x000fe2000f8e00ff */
[----:B---3--:R-:W0:Y:S01]  /*0a00*/  F2F.F64.F32 R10, R12 ;  /* 0x0000000c000a7310 */ /* 0x008e220000201800 */
[-C--:B------:R-:W-:Y:S02]  /*0a10*/  FSETP.NEU.AND P0, PT, R9, R12.reuse, PT ;  /* 0x0000000c0900720b */ /* 0x080fe40003f0d000 */
[----:B------:R-:W-:Y:S02]  /*0a20*/  MOV R9, 0x8 ;  /* 0x0000000800097802 */ /* 0x000fe40000000f00 */
[----:B------:R-:W-:-:S04]  /*0a30*/  FSETP.NEU.AND P0, PT, R3, R12, !P0 ;  /* 0x0000000c0300720b */ /* 0x000fc8000470d000 */
[----:B------:R-:W-:Y:S01]  /*0a40*/  SEL R0, RZ, 0x1, !P0 ;  /* 0x00000001ff007807 */ /* 0x000fe20004000000 */
[----:B------:R-:W1:Y:S04]  /*0a50*/  LDC.64 R8, c[0x4][R9] ;  /* 0x0100000009087b82 */ /* 0x000e680000000a00 */
[----:B------:R2:W-:Y:S04]  /*0a60*/  STL [R1+0x40], R0 ;  /* 0x0000400001007387 */ /* 0x0005e80000100800 */
[----:B0-----:R2:W-:Y:S04]  /*0a70*/  STL.64 [R1+0x18], R10 ;  /* 0x0000180a01007387 */ /* 0x0015e80000100a00 */
[----:B------:R2:W-:Y:S02]  /*0a80*/  STL.64 [R1+0x38], R10 ;  /* 0x0000380a01007387 */ /* 0x0005e40000100a00 */
[----:B------:R-:W-:-:S07]  /*0a90*/  LEPC R20, `(.L_x_33) ;  /* 0x000000001014794e */ /* 0x000fce0000000000 */
[----:B-12---:R-:W-:Y:S05]  /*0aa0*/  CALL.ABS.NOINC R8 ;  /* 0x0000000008007343 */ /* 0x006fea0003c00000 */
.L_x_33:
[----:B------:R-:W2:Y:S04]  /*0ab0*/  LDG.E R0, desc[UR36][R28.64] ;  /* 0x000000241c007981 */ /* 0x000ea8000c1e1900 */
[----:B------:R-:W2:Y:S01]  /*0ac0*/  LDG.E R3, desc[UR36][R18.64] ;  /* 0x0000002412037981 */ /* 0x000ea2000c1e1900 */
[----:B------:R-:W-:Y:S01]  /*0ad0*/  BSSY.RECONVERGENT B0, `(.L_x_34) ;  /* 0x000000f000007945 */ /* 0x000fe20003800200 */
[----:B--2---:R-:W-:-:S13]  /*0ae0*/  FSETP.NEU.AND P0, PT, R0, R3, PT ;  /* 0x000000030000720b */ /* 0x004fda0003f0d000 */
[----:B------:R-:W-:Y:S05]  /*0af0*/  @P0 BRA `(.L_x_35) ;  /* 0x0000000000300947 */ /* 0x000fea0003800000 */
[----:B------:R-:W2:Y:S02]  /*0b00*/  LDG.E R4, desc[UR36][R16.64] ;  /* 0x0000002410047981 */ /* 0x000ea4000c1e1900 */
[----:B--2---:R-:W-:-:S13]  /*0b10*/  FSETP.NEU.AND P0, PT, R4, R3, PT ;  /* 0x000000030400720b */ /* 0x004fda0003f0d000 */
[----:B------:R-:W-:Y:S05]  /*0b20*/  @P0 BRA `(.L_x_35) ;  /* 0x0000000000240947 */ /* 0x000fea0003800000 */
[----:B------:R-:W-:Y:S01]  /*0b30*/  SHF.R.S32.HI R0, RZ, 0x1f, R24 ;  /* 0x0000001fff007819 */ /* 0x000fe20000011418 */
[----:B------:R-:W-:Y:S01]  /*0b40*/  IMAD.MOV.U32 R7, RZ, RZ, 0x3f800000 ;  /* 0x3f800000ff077424 */ /* 0x000fe200078e00ff */
[----:B------:R-:W-:-:S04]  /*0b50*/  IADD3 R3, P0, PT, R27, R24, RZ ;  /* 0x000000181b037210 */ /* 0x000fc80007f1e0ff */
[----:B------:R-:W-:Y:S02]  /*0b60*/  LEA.HI.X.SX32 R0, R27, R0, 0x1, P0 ;  /* 0x000000001b007211 */ /* 0x000fe400000f0eff */
[----:B------:R-:W-:-:S04]  /*0b70*/  LEA R4, P0, R3, UR38, 0x2 ;  /* 0x0000002603047c11 */ /* 0x000fc8000f8010ff */
[----:B------:R-:W-:-:S05]  /*0b80*/  LEA.HI.X R5, R3, UR39, R0, 0x2, P0 ;  /* 0x0000002703057c11 */ /* 0x000fca00080f1400 */
[----:B------:R0:W-:Y:S04]  /*0b90*/  REDG.E.ADD.F32.FTZ.RN.STRONG.GPU desc[UR36][R4.64+0x4], R7 ;  /* 0x00000407040079a6 */ /* 0x0001e8000c12f324 */
[----:B------:R0:W5:Y:S04]  /*0ba0*/  LDG.E R0, desc[UR36][R28.64] ;  /* 0x000000241c007981 */ /* 0x000168000c1e1900 */
[----:B------:R0:W5:Y:S02]  /*0bb0*/  LDG.E R3, desc[UR36][R18.64] ;  /* 0x0000002412037981 */ /* 0x000164000c1e1900 */
.L_x_35:
[----:B------:R-:W-:Y:S05]  /*0bc0*/  BSYNC.RECONVERGENT B0 ;  /* 0x0000000000007941 */ /* 0x000fea0003800200 */
.L_x_34:
[----:B-----5:R-:W-:Y:S01]  /*0bd0*/  FSETP.NEU.AND P0, PT, R0, R3, PT ;  /* 0x000000030000720b */ /* 0x020fe20003f0d000 */
[----:B------:R-:W-:-:S12]  /*0be0*/  BSSY.RECONVERGENT B0, `(.L_x_36) ;  /* 0x000000e000007945 */ /* 0x000fd80003800200 */
[----:B------:R-:W-:Y:S05]  /*0bf0*/  @P0 BRA `(.L_x_37) ;  /* 0x0000000000300947 */ /* 0x000fea0003800000 */
[----:B0-----:R-:W2:Y:S02]  /*0c00*/  LDG.E R4, desc[UR36][R16.64] ;  /* 0x0000002410047981 */ /* 0x001ea4000c1e1900 */
[----:B--2---:R-:W-:-:S13]  /*0c10*/  FSETP.NEU.AND P0, PT, R4, R3, PT ;  /* 0x000000030400720b */ /* 0x004fda0003f0d000 */
[----:B------:R-:W-:Y:S05]  /*0c20*/  @!P0 BRA `(.L_x_37) ;  /* 0x0000000000248947 */ /* 0x000fea0003800000 */
        /* <DEDUP_REMOVED lines=9> */
.L_x_37:
[----:B------:R-:W-:Y:S05]  /*0cc0*/  BSYNC.RECONVERGENT B0 ;  /* 0x0000000000007941 */ /* 0x000fea0003800200 */
.L_x_36:
[----:B-----5:R-:W-:Y:S01]  /*0cd0*/  FSETP.NEU.AND P0, PT, R0, R3, PT ;  /* 0x000000030000720b */ /* 0x020fe20003f0d000 */
[----:B------:R-:W-:-:S12]  /*0ce0*/  BSSY.RECONVERGENT B0, `(.L_x_38) ;  /* 0x000000c000007945 */ /* 0x000fd80003800200 */
[----:B------:R-:W-:Y:S05]  /*0cf0*/  @!P0 BRA `(.L_x_39) ;  /* 0x0000000000288947 */ /* 0x000fea0003800000 */
[----:B------:R-:W2:Y:S02]  /*0d00*/  LDG.E R0, desc[UR36][R16.64] ;  /* 0x0000002410007981 */ /* 0x000ea4000c1e1900 */
[----:B--2---:R-:W-:-:S13]  /*0d10*/  FSETP.NEU.AND P0, PT, R0, R3, PT ;  /* 0x000000030000720b */ /* 0x004fda0003f0d000 */
[----:B------:R-:W-:Y:S05]  /*0d20*/  @P0 BRA `(.L_x_39) ;  /* 0x00000000001c0947 */ /* 0x000fea0003800000 */
[----:B------:R-:W-:Y:S02]  /*0d30*/  SHF.R.S32.HI R0, RZ, 0x1f, R24 ;  /* 0x0000001fff007819 */ /* 0x000fe40000011418 */
[----:B------:R-:W-:-:S04]  /*0d40*/  IADD3 R3, P0, PT, R27, R24, RZ ;  /* 0x000000181b037210 */ /* 0x000fc80007f1e0ff */
[----:B------:R-:W-:Y:S02]  /*0d50*/  LEA.HI.X.SX32 R0, R27, R0, 0x1, P0 ;  /* 0x000000001b007211 */ /* 0x000fe400000f0eff */
[----:B01----:R-:W-:-:S04]  /*0d60*/  LEA R4, P0, R3, UR42, 0x2 ;  /* 0x0000002a03047c11 */ /* 0x003fc8000f8010ff */
[----:B------:R-:W-:Y:S01]  /*0d70*/  LEA.HI.X R5, R3, UR43, R0, 0x2, P0 ;  /* 0x0000002b03057c11 */ /* 0x000fe200080f1400 */
[----:B------:R-:W-:-:S05]  /*0d80*/  IMAD.MOV.U32 R3, RZ, RZ, 0x3f800000 ;  /* 0x3f800000ff037424 */ /* 0x000fca00078e00ff */
[----:B------:R2:W-:Y:S03]  /*0d90*/  REDG.E.ADD.F32.FTZ.RN.STRONG.GPU desc[UR36][R4.64+0x4], R3 ;  /* 0x00000403040079a6 */ /* 0x0005e6000c12f324 */
.L_x_39:
[----:B------:R-:W-:Y:S05]  /*0da0*/  BSYNC.RECONVERGENT B0 ;  /* 0x0000000000007941 */ /* 0x000fea0003800200 */
.L_x_38:
[----:B------:R-:W-:Y:S01]  /*0db0*/  IMAD.U32 R0, RZ, RZ, UR44 ;  /* 0x0000002cff007e24 */ /* 0x000fe2000f8e00ff */
[----:B01----:R-:W-:Y:S01]  /*0dc0*/  IADD3 R18, P1, PT, R18, 0x8, RZ ;  /* 0x0000000812127810 */ /* 0x003fe20007f3e0ff */
[----:B------:R-:W-:Y:S02]  /*0dd0*/  VIADD R24, R24, 0x2 ;  /* 0x0000000218187836 */ /* 0x000fe40000000000 */
[----:B------:R-:W-:Y:S01]  /*0de0*/  VIADD R26, R26, 0x2 ;  /* 0x000000021a1a7836 */ /* 0x000fe20000000000 */
[----:B--2---:R-:W-:Y:S01]  /*0df0*/  LOP3.LUT R3, R0, 0x7ffffffe, RZ, 0xc0, !PT ;  /* 0x7ffffffe00037812 */ /* 0x004fe200078ec0ff */
[----:B------:R-:W-:-:S03]  /*0e00*/  IMAD.X R19, RZ, RZ, R19, P1 ;  /* 0x000000ffff137224 */ /* 0x000fc600008e0613 */
[----:B------:R-:W-:-:S13]  /*0e10*/  ISETP.NE.AND P0, PT, R24, R3, PT ;  /* 0x000000031800720c */ /* 0x000fda0003f05270 */
[----:B------:R-:W-:Y:S05]  /*0e20*/  @P0 BRA `(.L_x_40) ;  /* 0xfffffff400a80947 */ /* 0x000fea000383ffff */
[----:B------:R-:W-:Y:S05]  /*0e30*/  BSYNC B6 ;  /* 0x0000000000067941 */ /* 0x000fea0003800000 */
.L_x_25:
[----:B------:R-:W-:-:S07]  /*0e40*/  IMAD.MOV.U32 R18, RZ, RZ, R3 ;  /* 0x000000ffff127224 */ /* 0x000fce00078e0003 */
.L_x_24:
[----:B------:R-:W-:-:S04]  /*0e50*/  LOP3.LUT R0, R0, 0x1, RZ, 0xc0, !PT ;  /* 0x0000000100007812 */ /* 0x000fc800078ec0ff */
[----:B------:R-:W-:-:S13]  /*0e60*/  ISETP.NE.U32.AND P0, PT, R0, 0x1, PT ;  /* 0x000000010000780c */ /* 0x000fda0003f05070 */
[----:B------:R-:W-:Y:S05]  /*0e70*/  @P0 EXIT ;  /* 0x000000000000094d */ /* 0x000fea0003800000 */
[----:B------:R-:W0:Y:S01]  /*0e80*/  LDC.64 R30, c[0x0][0x3a0] ;  /* 0x0000e800ff1e7b82 */ /* 0x000e220000000a00 */
[----:B------:R-:W2:Y:S01]  /*0e90*/  LDG.E R11, desc[UR36][R16.64] ;  /* 0x00000024100b7981 */ /* 0x000ea2000c1e1900 */
[----:B------:R-:W1:Y:S03]  /*0ea0*/  LDCU.64 UR4, c[0x4][URZ] ;  /* 0x01000000ff0477ac */ /* 0x000e660008000a00 */
[----:B------:R-:W3:Y:S01]  /*0eb0*/  LDG.E R3, desc[UR36][R28.64] ;  /* 0x000000241c037981 */ /* 0x000ee2000c1e1900 */
[----:B0-----:R-:W-:-:S05]  /*0ec0*/  IMAD.WIDE.U32 R30, R18, 0x4, R30 ;  /* 0x00000004121e7825 */ /* 0x001fca00078e001e */
[----:B------:R-:W4:Y:S04]  /*0ed0*/  LDG.E R10, desc[UR36][R30.64] ;  /* 0x000000241e0a7981 */ /* 0x000f28000c1e1900 */
[----:B------:R0:W-:Y:S04]  /*0ee0*/  STL [R1+0x20], R2 ;  /* 0x0000200201007387 */ /* 0x0001e80000100800 */
[----:B------:R-:W-:Y:S04]  /*0ef0*/  STL [R1], R25 ;  /* 0x0000001901007387 */ /* 0x000fe80000100800 */
[----:B------:R-:W-:Y:S04]  /*0f00*/  STL [R1+0x10], R18 ;  /* 0x0000101201007387 */ /* 0x000fe80000100800 */
[----:B------:R-:W-:Y:S01]  /*0f10*/  STL [R1+0x30], R18 ;  /* 0x0000301201007387 */ /* 0x000fe20000100800 */
[----:B---3--:R3:W-:Y:S08]  /*0f20*/  F2F.F64.F32 R4, R3 ;  /* 0x0000000300047310 */ /* 0x0087f00000201800 */
[----:B----4-:R-:W4:Y:S01]  /*0f30*/  F2F.F64.F32 R8, R10 ;  /* 0x0000000a00087310 */ /* 0x010f220000201800 */
[----:B--2---:R-:W-:-:S04]  /*0f40*/  FSETP.NEU.AND P0, PT, R11, R10, PT ;  /* 0x0000000a0b00720b */ /* 0x004fc80003f0d000 */
[----:B------:R-:W-:Y:S02]  /*0f50*/  FSETP.NEU.AND P0, PT, R3, R10, !P0 ;  /* 0x0000000a0300720b */ /* 0x000fe4000470d000 */
[----:B---3--:R-:W-:Y:S02]  /*0f60*/  MOV R3, 0x8 ;  /* 0x0000000800037802 */ /* 0x008fe40000000f00 */
[----:B------:R-:W-:-:S04]  /*0f70*/  SEL R0, RZ, 0x1, !P0 ;  /* 0x00000001ff007807 */ /* 0x000fc80004000000 */
[----:B0-----:R-:W0:Y:S01]  /*0f80*/  LDC.64 R2, c[0x4][R3] ;  /* 0x0100000003027b82 */ /* 0x001e220000000a00 */
[----:B------:R-:W-:Y:S04]  /*0f90*/  STL [R1+0x40], R0 ;  /* 0x0000400001007387 */ /* 0x000fe80000100800 */
[----:B----4-:R-:W-:Y:S04]  /*0fa0*/  STL.64 [R1+0x18], R8 ;  /* 0x0000180801007387 */ /* 0x010fe80000100a00 */
[----:B------:R-:W-:Y:S01]  /*0fb0*/  STL.64 [R1+0x38], R8 ;  /* 0x0000380801007387 */ /* 0x000fe20000100a00 */
[----:B------:R-:W2:Y:S03]  /*0fc0*/  F2F.F64.F32 R6, R11 ;  /* 0x0000000b00067310 */ /* 0x000ea60000201800 */
[----:B------:R1:W-:Y:S04]  /*0fd0*/  STL.64 [R1+0x8], R4 ;  /* 0x0000080401007387 */ /* 0x0003e80000100a00 */
[----:B--2---:R2:W-:Y:S01]  /*0fe0*/  STL.64 [R1+0x28], R6 ;  /* 0x0000280601007387 */ /* 0x0045e20000100a00 */
[----:B-1----:R-:W-:Y:S01]  /*0ff0*/  MOV R4, UR4 ;  /* 0x0000000400047c02 */ /* 0x002fe20008000f00 */
[----:B------:R-:W-:-:S02]  /*1000*/  IMAD.U32 R5, RZ, RZ, UR5 ;  /* 0x00000005ff057e24 */ /* 0x000fc4000f8e00ff */
[----:B--2---:R-:W-:Y:S02]  /*1010*/  IMAD.MOV.U32 R6, RZ, RZ, R23 ;  /* 0x000000ffff067224 */ /* 0x004fe400078e0017 */
[----:B------:R-:W-:-:S07]  /*1020*/  IMAD.MOV.U32 R7, RZ, RZ, R22 ;  /* 0x000000ffff077224 */ /* 0x000fce00078e0016 */
[----:B------:R-:W-:-:S07]  /*1030*/  LEPC R20, `(.L_x_41) ;  /* 0x000000001014794e */ /* 0x000fce0000000000 */
[----:B0-----:R-:W-:Y:S05]  /*1040*/  CALL.ABS.NOINC R2 ;  /* 0x0000000002007343 */ /* 0x001fea0003c00000 */
.L_x_41:
        /* <DEDUP_REMOVED lines=8> */
[----:B------:R-:W0:Y:S01]  /*10d0*/  LDC.64 R2, c[0x0][0x3a8] ;  /* 0x0000ea00ff027b82 */ /* 0x000e220000000a00 */
[----:B------:R-:W-:Y:S02]  /*10e0*/  IMAD.IADD R5, R27, 0x1, R18 ;  /* 0x000000011b057824 */ /* 0x000fe400078e0212 */
[----:B------:R-:W-:Y:S02]  /*10f0*/  IMAD.MOV.U32 R7, RZ, RZ, 0x3f800000 ;  /* 0x3f800000ff077424 */ /* 0x000fe400078e00ff */
[----:B0-----:R-:W-:-:S05]  /*1100*/  IMAD.WIDE R2, R5, 0x4, R2 ;  /* 0x0000000405027825 */ /* 0x001fca00078e0202 */
[----:B------:R0:W-:Y:S04]  /*1110*/  REDG.E.ADD.F32.FTZ.RN.STRONG.GPU desc[UR36][R2.64], R7 ;  /* 0x00000007020079a6 */ /* 0x0001e8000c12f324 */
[----:B------:R0:W5:Y:S04]  /*1120*/  LDG.E R0, desc[UR36][R28.64] ;  /* 0x000000241c007981 */ /* 0x000168000c1e1900 */
[----:B------:R0:W5:Y:S02]  /*1130*/  LDG.E R5, desc[UR36][R30.64] ;  /* 0x000000241e057981 */ /* 0x000164000c1e1900 */
.L_x_43:
[----:B------:R-:W-:Y:S05]  /*1140*/  BSYNC.RECONVERGENT B0 ;  /* 0x0000000000007941 */ /* 0x000fea0003800200 */
.L_x_42:
[----:B-----5:R-:W-:Y:S01]  /*1150*/  FSETP.NEU.AND P0, PT, R0, R5, PT ;  /* 0x000000050000720b */ /* 0x020fe20003f0d000 */
[----:B------:R-:W-:-:S12]  /*1160*/  BSSY.RECONVERGENT B0, `(.L_x_44) ;  /* 0x000000c000007945 */ /* 0x000fd80003800200 */
[----:B------:R-:W-:Y:S05]  /*1170*/  @P0 BRA `(.L_x_45) ;  /* 0x0000000000280947 */ /* 0x000fea0003800000 */
[----:B0-----:R-:W2:Y:S02]  /*1180*/  LDG.E R2, desc[UR36][R16.64] ;  /* 0x0000002410027981 */ /* 0x001ea4000c1e1900 */
[----:B--2---:R-:W-:-:S13]  /*1190*/  FSETP.NEU.AND P0, PT, R2, R5, PT ;  /* 0x000000050200720b */ /* 0x004fda0003f0d000 */
[----:B------:R-:W-:Y:S05]  /*11a0*/  @!P0 BRA `(.L_x_45) ;  /* 0x00000000001c8947 */ /* 0x000fea0003800000 */
[----:B------:R-:W0:Y:S01]  /*11b0*/  LDC.64 R2, c[0x0][0x3b0] ;  /* 0x0000ec00ff027b82 */ /* 0x000e220000000a00 */
[----:B------:R-:W-:Y:S02]  /*11c0*/  IMAD.IADD R5, R27, 0x1, R18 ;  /* 0x000000011b057824 */ /* 0x000fe400078e0212 */
[----:B------:R-:W-:Y:S02]  /*11d0*/  IMAD.MOV.U32 R7, RZ, RZ, 0x3f800000 ;  /* 0x3f800000ff077424 */ /* 0x000fe400078e00ff */
[----:B0-----:R-:W-:-:S05]  /*11e0*/  IMAD.WIDE R2, R5, 0x4, R2 ;  /* 0x0000000405027825 */ /* 0x001fca00078e0202 */
[----:B------:R1:W-:Y:S04]  /*11f0*/  REDG.E.ADD.F32.FTZ.RN.STRONG.GPU desc[UR36][R2.64], R7 ;  /* 0x00000007020079a6 */ /* 0x0003e8000c12f324 */
[----:B------:R1:W5:Y:S04]  /*1200*/  LDG.E R0, desc[UR36][R28.64] ;  /* 0x000000241c007981 */ /* 0x000368000c1e1900 */
[----:B------:R1:W5:Y:S02]  /*1210*/  LDG.E R5, desc[UR36][R30.64] ;  /* 0x000000241e057981 */ /* 0x000364000c1e1900 */
.L_x_45:
[----:B------:R-:W-:Y:S05]  /*1220*/  BSYNC.RECONVERGENT B0 ;  /* 0x0000000000007941 */ /* 0x000fea0003800200 */
.L_x_44:
[----:B-----5:R-:W-:-:S13]  /*1230*/  FSETP.NEU.AND P0, PT, R0, R5, PT ;  /* 0x000000050000720b */ /* 0x020fda0003f0d000 */
[----:B------:R-:W-:Y:S05]  /*1240*/  @!P0 EXIT ;  /* 0x000000000000894d */ /* 0x000fea0003800000 */
[----:B------:R-:W2:Y:S02]  /*1250*/  LDG.E R16, desc[UR36][R16.64] ;  /* 0x0000002410107981 */ /* 0x000ea4000c1e1900 */
[----:B--2---:R-:W-:-:S13]  /*1260*/  FSETP.NEU.AND P0, PT, R16, R5, PT ;  /* 0x000000051000720b */ /* 0x004fda0003f0d000 */
[----:B------:R-:W-:Y:S05]  /*1270*/  @P0 EXIT ;  /* 0x000000000000094d */ /* 0x000fea0003800000 */
[----:B01----:R-:W0:Y:S01]  /*1280*/  LDC.64 R2, c[0x0][0x3b8] ;  /* 0x0000ee00ff027b82 */ /* 0x003e220000000a00 */
[----:B------:R-:W-:Y:S02]  /*1290*/  IMAD.IADD R27, R27, 0x1, R18 ;  /* 0x000000011b1b7824 */ /* 0x000fe400078e0212 */
[----:B------:R-:W-:Y:S02]  /*12a0*/  IMAD.MOV.U32 R5, RZ, RZ, 0x3f800000 ;  /* 0x3f800000ff057424 */ /* 0x000fe400078e00ff */
[----:B0-----:R-:W-:-:S05]  /*12b0*/  IMAD.WIDE R2, R27, 0x4, R2 ;  /* 0x000000041b027825 */ /* 0x001fca00078e0202 */
[----:B------:R-:W-:Y:S01]  /*12c0*/  REDG.E.ADD.F32.FTZ.RN.STRONG.GPU desc[UR36][R2.64], R5 ;  /* 0x00000005020079a6 */ /* 0x000fe2000c12f324 */
[----:B------:R-:W-:Y:S05]  /*12d0*/  EXIT ;  /* 0x000000000000794d */ /* 0x000fea0003800000 */
.L_x_46:
        /* <DEDUP_REMOVED lines=10> */
.L_x_79:


//--------------------- .text._Z5getF1PfS_S_S_PiS_S_S_ii --------------------------
	.section	.text._Z5getF1PfS_S_S_PiS_S_S_ii,"ax",@progbits
	.align	128
        .global         _Z5getF1PfS_S_S_PiS_S_S_ii
        .type           _Z5getF1PfS_S_S_PiS_S_S_ii,@function
        .size           _Z5getF1PfS_S_S_PiS_S_S_ii,(.L_x_74 - _Z5getF1PfS_S_S_PiS_S_S_ii)
        .other          _Z5getF1PfS_S_S_PiS_S_S_ii,@"STO_CUDA_ENTRY STV_DEFAULT"
_Z5getF1PfS_S_S_PiS_S_S_ii:
.text._Z5getF1PfS_S_S_PiS_S_S_ii:
[----:B------:R-:W-:Y:S08]  /*0000*/  LDC R1, c[0x0][0x37c] ;  /* 0x0000df00ff017b82 */ /* 0x000ff00000000800 */
[----:B------:R-:W0:Y:S01]  /*0010*/  LDC.64 R2, c[0x0][0x3a0] ;  /* 0x0000e800ff027b82 */ /* 0x000e220000000a00 */
[----:B------:R-:W0:Y:S01]  /*0020*/  LDCU.64 UR4, c[0x0][0x358] ;  /* 0x00006b00ff0477ac */ /* 0x000e220008000a00 */
[----:B------:R-:W1:Y:S01]  /*0030*/  S2R R5, SR_CTAID.X ;  /* 0x0000000000057919 */ /* 0x000e620000002500 */
[----:B------:R-:W2:Y:S01]  /*0040*/  LDCU UR6, c[0x0][0x360] ;  /* 0x00006c00ff0677ac */ /* 0x000ea20008000800 */
[----:B------:R-:W3:Y:S04]  /*0050*/  S2R R7, SR_TID.Y ;  /* 0x0000000000077919 */ /* 0x000ee80000002200 */
[----:B------:R-:W1:Y:S01]  /*0060*/  S2UR UR8, SR_CTAID.Y ;  /* 0x00000000000879c3 */ /* 0x000e620000002600 */
[----:B------:R-:W4:Y:S01]  /*0070*/  LDCU UR9, c[0x0][0x3c4] ;  /* 0x00007880ff0977ac */ /* 0x000f220008000800 */
[----:B0-----:R-:W4:Y:S01]  /*0080*/  LDG.E R3, desc[UR4][R2.64] ;  /* 0x0000000402037981 */ /* 0x001f22000c1e1900 */
[----:B------:R-:W3:Y:S05]  /*0090*/  LDCU UR7, c[0x0][0x364] ;  /* 0x00006c80ff0777ac */ /* 0x000eea0008000800 */
[----:B------:R-:W1:Y:S01]  /*00a0*/  LDC R0, c[0x0][0x370] ;  /* 0x0000dc00ff007b82 */ /* 0x000e620000000800 */
[----:B------:R-:W2:Y:S01]  /*00b0*/  S2R R9, SR_TID.X ;  /* 0x0000000000097919 */ /* 0x000ea20000002100 */
[----:B-1----:R-:W-:-:S04]  /*00c0*/  IMAD R0, R0, UR8, R5 ;  /* 0x0000000800007c24 */ /* 0x002fc8000f8e0205 */
[----:B---3--:R-:W-:-:S04]  /*00d0*/  IMAD R0, R0, UR7, R7 ;  /* 0x0000000700007c24 */ /* 0x008fc8000f8e0207 */
[----:B--2---:R-:W-:Y:S02]  /*00e0*/  IMAD R26, R0, UR6, R9 ;  /* 0x00000006001a7c24 */ /* 0x004fe4000f8e0209 */
[----:B----4-:R-:W-:-:S05]  /*00f0*/  IMAD R5, R3, UR9, RZ ;  /* 0x0000000903057c24 */ /* 0x010fca000f8e02ff */
[----:B------:R-:W-:-:S13]  /*0100*/  ISETP.GE.AND P0, PT, R26, R5, PT ;  /* 0x000000051a00720c */ /* 0x000fda0003f06270 */
[----:B------:R-:W-:Y:S05]  /*0110*/  @P0 EXIT ;  /* 0x000000000000094d */ /* 0x000fea0003800000 */
[----:B------:R-:W0:Y:S08]  /*0120*/  LDC.64 R4, c[0x0][0x388] ;  /* 0x0000e200ff047b82 */ /* 0x000e300000000a00 */
[----:B------:R-:W1:Y:S08]  /*0130*/  LDC.64 R8, c[0x0][0x390] ;  /* 0x0000e400ff087b82 */ /* 0x000e700000000a00 */
[----:B------:R-:W2:Y:S01]  /*0140*/  LDC.64 R6, c[0x0][0x380] ;  /* 0x0000e000ff067b82 */ /* 0x000ea20000000a00 */
[----:B0-----:R-:W-:-:S05]  /*0150*/  IMAD.WIDE R4, R26, 0x4, R4 ;  /* 0x000000041a047825 */ /* 0x001fca00078e0204 */
[----:B------:R-:W3:Y:S01]  /*0160*/  LDG.E R0, desc[UR4][R4.64] ;  /* 0x0000000404007981 */ /* 0x000ee2000c1e1900 */
[----:B-1----:R-:W-:-:S05]  /*0170*/  IMAD.WIDE R8, R26, 0x4, R8 ;  /* 0x000000041a087825 */ /* 0x002fca00078e0208 */
[----:B------:R-:W3:Y:S01]  /*0180*/  LDG.E R11, desc[UR4][R8.64] ;  /* 0x00000004080b7981 */ /* 0x000ee2000c1e1900 */
[----:B--2---:R-:W-:-:S05]  /*0190*/  IMAD.WIDE R6, R26, 0x4, R6 ;  /* 0x000000041a067825 */ /* 0x004fca00078e0206 */
[----:B------:R-:W2:Y:S01]  /*01a0*/  LDG.E R16, desc[UR4][R6.64] ;  /* 0x0000000406107981 */ /* 0x000ea2000c1e1900 */
[----:B------:R-:W-:Y:S01]  /*01b0*/  IMAD.MOV.U32 R10, RZ, RZ, 0x1 ;  /* 0x00000001ff0a7424 */ /* 0x000fe200078e00ff */
[----:B------:R-:W-:Y:S01]  /*01c0*/  ISETP.GE.AND P2, PT, R26, R3, PT ;  /* 0x000000031a00720c */ /* 0x000fe20003f46270 */
[----:B------:R-:W-:Y:S01]  /*01d0*/  BSSY.RECONVERGENT B0, `(.L_x_47) ;  /* 0x000002f000007945 */ /* 0x000fe20003800200 */
[----:B------:R-:W-:Y:S02]  /*01e0*/  IMAD.MOV.U32 R3, RZ, RZ, RZ ;  /* 0x000000ffff037224 */ /* 0x000fe400078e00ff */
[----:B---3--:R-:W-:-:S04]  /*01f0*/  FADD R0, R0, R11 ;  /* 0x0000000b00007221 */ /* 0x008fc80000000000 */
[----:B------:R-:W-:Y:S08]  /*0200*/  F2F.F64.F32 R14, R0 ;  /* 0x00000000000e7310 */ /* 0x000ff00000201800 */
[----:B--2---:R-:W0:Y:S02]  /*0210*/  F2F.F64.F32 R16, R16 ;  /* 0x0000001000107310 */ /* 0x004e240000201800 */
[----:B0-----:R-:W-:-:S06]  /*0220*/  DFMA R14, R14, 0.5, R16 ;  /* 0x3fe000000e0e782b */ /* 0x001fcc0000000010 */
[----:B------:R-:W0:Y:S02]  /*0230*/  MUFU.RCP64H R11, R15 ;  /* 0x0000000f000b7308 */ /* 0x000e240000001800 */
[----:B0-----:R-:W-:-:S08]  /*0240*/  DFMA R12, -R14, R10, 1 ;  /* 0x3ff000000e0c742b */ /* 0x001fd0000000010a */
[----:B------:R-:W-:-:S08]  /*0250*/  DFMA R12, R12, R12, R12 ;  /* 0x0000000c0c0c722b */ /* 0x000fd0000000000c */
[----:B------:R-:W-:-:S08]  /*0260*/  DFMA R12, R10, R12, R10 ;  /* 0x0000000c0a0c722b */ /* 0x000fd0000000000a */
[----:B------:R-:W-:-:S08]  /*0270*/  DFMA R10, -R14, R12, 1 ;  /* 0x3ff000000e0a742b */ /* 0x000fd0000000010c */
[----:B------:R-:W-:-:S08]  /*0280*/  DFMA R10, R12, R10, R12 ;  /* 0x0000000a0c0a722b */ /* 0x000fd0000000000c */
[----:B------:R-:W-:-:S08]  /*0290*/  DMUL R12, R16, R10 ;  /* 0x0000000a100c7228 */ /* 0x000fd00000000000 */
[----:B------:R-:W-:-:S08]  /*02a0*/  DFMA R18, -R14, R12, R16 ;  /* 0x0000000c0e12722b */ /* 0x000fd00000000110 */
[----:B------:R-:W-:Y:S01]  /*02b0*/  DFMA R12, R10, R18, R12 ;  /* 0x000000120a0c722b */ /* 0x000fe2000000000c */
[----:B------:R-:W0:Y:S01]  /*02c0*/  LDC.64 R10, c[0x0][0x3b0] ;  /* 0x0000ec00ff0a7b82 */ /* 0x000e220000000a00 */
[----:B------:R-:W-:-:S08]  /*02d0*/  FSETP.GEU.AND P0, PT, |R17|, 6.5827683646048100446e-37, PT ;  /* 0x036000001100780b */ /* 0x000fd00003f0e200 */
[----:B------:R-:W-:-:S05]  /*02e0*/  FFMA R0, RZ, R15, R13 ;  /* 0x0000000fff007223 */ /* 0x000fca000000000d */
[----:B------:R-:W-:Y:S01]  /*02f0*/  FSETP.GT.AND P1, PT, |R0|, 1.469367938527859385e-39, PT ;  /* 0x001000000000780b */ /* 0x000fe20003f24200 */
[----:B------:R-:W-:-:S12]  /*0300*/  @!P2 BRA `(.L_x_48) ;  /* 0x00000000006ca947 */ /* 0x000fd80003800000 */
[----:B------:R-:W1:Y:S02]  /*0310*/  LDC R3, c[0x0][0x3c0] ;  /* 0x0000f000ff037b82 */ /* 0x000e640000000800 */
[----:B-1----:R-:W-:Y:S01]  /*0320*/  IABS R0, R3 ;  /* 0x0000000300007213 */ /* 0x002fe20000000000 */
[----:B------:R-:W-:-:S03]  /*0330*/  IMAD.IADD R2, R26, 0x1, -R3 ;  /* 0x000000011a027824 */ /* 0x000fc600078e0a03 */
[----:B------:R-:W1:Y:S02]  /*0340*/  I2F.RP R20, R0 ;  /* 0x0000000000147306 */ /* 0x000e640000209400 */
[----:B------:R-:W-:Y:S02]  /*0350*/  IABS R22, R2 ;  /* 0x0000000200167213 */ /* 0x000fe40000000000 */
[----:B------:R-:W-:-:S04]  /*0360*/  LOP3.LUT R2, R2, R3, RZ, 0x3c, !PT ;  /* 0x0000000302027212 */ /* 0x000fc800078e3cff */
[----:B------:R-:W-:Y:S01]  /*0370*/  ISETP.GE.AND P3, PT, R2, RZ, PT ;  /* 0x000000ff0200720c */ /* 0x000fe20003f66270 */
[----:B-1----:R-:W1:Y:S02]  /*0380*/  MUFU.RCP R20, R20 ;  /* 0x0000001400147308 */ /* 0x002e640000001000 */
[----:B-1----:R-:W-:-:S06]  /*0390*/  VIADD R18, R20, 0xffffffe ;  /* 0x0ffffffe14127836 */ /* 0x002fcc0000000000 */
[----:B------:R1:W2:Y:S02]  /*03a0*/  F2I.FTZ.U32.TRUNC.NTZ R19, R18 ;  /* 0x0000001200137305 */ /* 0x0002a4000021f000 */
[----:B-1----:R-:W-:Y:S02]  /*03b0*/  IMAD.MOV.U32 R18, RZ, RZ, RZ ;  /* 0x000000ffff127224 */ /* 0x002fe400078e00ff */
[----:B--2---:R-:W-:-:S04]  /*03c0*/  IMAD.MOV R21, RZ, RZ, -R19 ;  /* 0x000000ffff157224 */ /* 0x004fc800078e0a13 */
[----:B------:R-:W-:-:S04]  /*03d0*/  IMAD R21, R21, R0, RZ ;  /* 0x0000000015157224 */ /* 0x000fc800078e02ff */
[----:B------:R-:W-:-:S04]  /*03e0*/  IMAD.HI.U32 R19, R19, R21, R18 ;  /* 0x0000001513137227 */ /* 0x000fc800078e0012 */
[----:B------:R-:W-:-:S04]  /*03f0*/  IMAD.MOV.U32 R21, RZ, RZ, R22 ;  /* 0x000000ffff157224 */ /* 0x000fc800078e0016 */
        /* <DEDUP_REMOVED lines=12> */
.L_x_48:
[----:B------:R-:W-:Y:S05]  /*04c0*/  BSYNC.RECONVERGENT B0 ;  /* 0x0000000000007941 */ /* 0x000fea0003800200 */
.L_x_47:
[----:B------:R-:W-:Y:S01]  /*04d0*/  BSSY.RECONVERGENT B0, `(.L_x_49) ;  /* 0x0000009000007945 */ /* 0x000fe20003800200 */
[----:B0-----:R-:W-:-:S03]  /*04e0*/  IMAD.WIDE R10, R3, 0x4, R10 ;  /* 0x00000004030a7825 */ /* 0x001fc600078e020a */
[----:B------:R-:W-:Y:S05]  /*04f0*/  @P1 BRA P0, `(.L_x_50) ;  /* 0x0000000000181947 */ /* 0x000fea0000000000 */
[----:B------:R-:W-:Y:S01]  /*0500*/  IMAD.MOV.U32 R13, RZ, RZ, R17 ;  /* 0x000000ffff0d7224 */ /* 0x000fe200078e0011 */
[----:B------:R-:W-:Y:S01]  /*0510*/  MOV R28, 0x550 ;  /* 0x00000550001c7802 */ /* 0x000fe20000000f00 */
[----:B------:R-:W-:Y:S02]  /*0520*/  IMAD.MOV.U32 R12, RZ, RZ, R16 ;  /* 0x000000ffff0c7224 */ /* 0x000fe400078e0010 */
[----:B------:R-:W-:-:S07]  /*0530*/  IMAD.MOV.U32 R17, RZ, RZ, R15 ;  /* 0x000000ffff117224 */ /* 0x000fce00078e000f */
[----:B------:R-:W-:Y:S05]  /*0540*/  CALL.REL.NOINC `($__internal_1_$__cuda_sm20_div_rn_f64_full) ;  /* 0x0000000000f87944 */ /* 0x000fea0003c00000 */
[----:B------:R-:W-:-:S07]  /*0550*/  IMAD.MOV.U32 R12, RZ, RZ, R2 ;  /* 0x000000ffff0c7224 */ /* 0x000fce00078e0002 */
.L_x_50:
[----:B------:R-:W-:Y:S05]  /*0560*/  BSYNC.RECONVERGENT B0 ;  /* 0x0000000000007941 */ /* 0x000fea0003800200 */
.L_x_49:
[----:B------:R-:W0:Y:S01]  /*0570*/  LDC.64 R16, c[0x0][0x3a0] ;  /* 0x0000e800ff107b82 */ /* 0x000e220000000a00 */
[----:B------:R-:W1:Y:S01]  /*0580*/  F2F.F32.F64 R19, R12 ;  /* 0x0000000c00137310 */ /* 0x000e620000301000 */
[----:B------:R-:W2:Y:S06]  /*0590*/  LDCU UR6, c[0x0][0x3c0] ;  /* 0x00007800ff0677ac */ /* 0x000eac0008000800 */
[----:B------:R-:W3:Y:S01]  /*05a0*/  LDC.64 R14, c[0x0][0x3a8] ;  /* 0x0000ea00ff0e7b82 */ /* 0x000ee20000000a00 */
[----:B-1----:R1:W-:Y:S07]  /*05b0*/  REDG.E.ADD.F32.FTZ.RN.STRONG.GPU desc[UR4][R10.64], R19 ;  /* 0x000000130a0079a6 */ /* 0x0023ee000c12f304 */
[----:B------:R-:W4:Y:S01]  /*05c0*/  LDC.64 R12, c[0x0][0x3b8] ;  /* 0x0000ee00ff0c7b82 */ /* 0x000f220000000a00 */
[----:B0-----:R-:W5:Y:S02]  /*05d0*/  LDG.E R16, desc[UR4][R16.64] ;  /* 0x0000000410107981 */ /* 0x001f64000c1e1900 */
[----:B-----5:R-:W-:-:S04]  /*05e0*/  IMAD.MOV R21, RZ, RZ, -R16 ;  /* 0x000000ffff157224 */ /* 0x020fc800078e0a10 */
[----:B------:R-:W-:-:S04]  /*05f0*/  IMAD R21, R3, R21, R26 ;  /* 0x0000001503157224 */ /* 0x000fc800078e021a */
[----:B---3--:R-:W-:-:S05]  /*0600*/  IMAD.WIDE R14, R21, 0x4, R14 ;  /* 0x00000004150e7825 */ /* 0x008fca00078e020e */
[----:B------:R-:W3:Y:S01]  /*0610*/  LDG.E R0, desc[UR4][R14.64] ;  /* 0x000000040e007981 */ /* 0x000ee2000c1e1900 */
[----:B--2---:R-:W-:Y:S01]  /*0620*/  I2FP.F32.S32 R21, UR6 ;  /* 0x0000000600157c45 */ /* 0x004fe20008201400 */
[----:B------:R-:W-:Y:S03]  /*0630*/  BSSY.RECONVERGENT B0, `(.L_x_51) ;  /* 0x000000d000007945 */ /* 0x000fe60003800200 */
[----:B------:R-:W1:Y:S02]  /*0640*/  MUFU.RCP R2, R21 ;  /* 0x0000001500027308 */ /* 0x000e640000001000 */
[----:B-1----:R-:W-:-:S04]  /*0650*/  FFMA R11, -R21, R2, 1 ;  /* 0x3f800000150b7423 */ /* 0x002fc80000000102 */
[----:B------:R-:W-:Y:S01]  /*0660*/  FFMA R17, R2, R11, R2 ;  /* 0x0000000b02117223 */ /* 0x000fe20000000002 */
[----:B----4-:R-:W-:Y:S01]  /*0670*/  IMAD.WIDE R10, R3, 0x4, R12 ;  /* 0x00000004030a7825 */ /* 0x010fe200078e020c */
[----:B---3--:R-:W0:Y:S03]  /*0680*/  FCHK P0, R0, R21 ;  /* 0x0000001500007302 */ /* 0x008e260000000000 */
[----:B------:R-:W-:-:S04]  /*0690*/  FFMA R2, R0, R17, RZ ;  /* 0x0000001100027223 */ /* 0x000fc800000000ff */
[----:B------:R-:W-:-:S04]  /*06a0*/  FFMA R16, -R21, R2, R0 ;  /* 0x0000000215107223 */ /* 0x000fc80000000100 */
[----:B------:R-:W-:Y:S01]  /*06b0*/  FFMA R12, R17, R16, R2 ;  /* 0x00000010110c7223 */ /* 0x000fe20000000002 */
[----:B0-----:R-:W-:Y:S06]  /*06c0*/  @!P0 BRA `(.L_x_52) ;  /* 0x00000000000c8947 */ /* 0x001fec0003800000 */
[----:B------:R-:W-:-:S07]  /*06d0*/  MOV R2, 0x6f0 ;  /* 0x000006f000027802 */ /* 0x000fce0000000f00 */
[----:B------:R-:W-:Y:S05]  /*06e0*/  CALL.REL.NOINC `($__internal_2_$__cuda_sm3x_div_rn_noftz_f32_slowpath) ;  /* 0x0000000800007944 */ /* 0x000fea0003c00000 */
[----:B------:R-:W-:-:S07]  /*06f0*/  IMAD.MOV.U32 R12, RZ, RZ, R0 ;  /* 0x000000ffff0c7224 */ /* 0x000fce00078e0000 */
.L_x_52:
[----:B------:R-:W-:Y:S05]  /*0700*/  BSYNC.RECONVERGENT B0 ;  /* 0x0000000000007941 */ /* 0x000fea0003800200 */
.L_x_51:
[----:B------:R-:W2:Y:S04]  /*0710*/  LDG.E R4, desc[UR4][R4.64] ;  /* 0x0000000404047981 */ /* 0x000ea8000c1e1900 */
[----:B------:R-:W2:Y:S04]  /*0720*/  LDG.E R9, desc[UR4][R8.64] ;  /* 0x0000000408097981 */ /* 0x000ea8000c1e1900 */
[----:B------:R-:W3:Y:S01]  /*0730*/  LDG.E R14, desc[UR4][R6.64] ;  /* 0x00000004060e7981 */ /* 0x000ee2000c1e1900 */
[----:B------:R-:W-:Y:S01]  /*0740*/  IMAD.MOV.U32 R2, RZ, RZ, 0x1 ;  /* 0x00000001ff027424 */ /* 0x000fe200078e00ff */
[----:B------:R-:W-:Y:S01]  /*0750*/  BSSY.RECONVERGENT B0, `(.L_x_53) ;  /* 0x0000019000007945 */ /* 0x000fe20003800200 */
[----:B--2---:R-:W-:Y:S01]  /*0760*/  FADD R0, R4, R9 ;  /* 0x0000000904007221 */ /* 0x004fe20000000000 */
[----:B---3--:R-:W-:Y:S08]  /*0770*/  F2F.F64.F32 R14, R14 ;  /* 0x0000000e000e7310 */ /* 0x008ff00000201800 */
[----:B------:R-:W0:Y:S02]  /*0780*/  F2F.F64.F32 R16, R0 ;  /* 0x0000000000107310 */ /* 0x000e240000201800 */
        /* <DEDUP_REMOVED lines=10> */
[----:B------:R-:W-:Y:S01]  /*0830*/  FSETP.GEU.AND P1, PT, |R15|, 6.5827683646048100446e-37, PT ;  /* 0x036000000f00780b */ /* 0x000fe20003f2e200 */
[----:B------:R0:W1:Y:S08]  /*0840*/  F2F.F64.F32 R4, R12 ;  /* 0x0000000c00047310 */ /* 0x0000700000201800 */
[----:B------:R-:W-:-:S05]  /*0850*/  FFMA R0, RZ, R17, R3 ;  /* 0x00000011ff007223 */ /* 0x000fca0000000003 */
[----:B------:R-:W-:-:S13]  /*0860*/  FSETP.GT.AND P0, PT, |R0|, 1.469367938527859385e-39, PT ;  /* 0x001000000000780b */ /* 0x000fda0003f04200 */
[----:B01----:R-:W-:Y:S05]  /*0870*/  @P0 BRA P1, `(.L_x_54) ;  /* 0x0000000000180947 */ /* 0x003fea0000800000 */
[----:B------:R-:W-:Y:S01]  /*0880*/  IMAD.MOV.U32 R12, RZ, RZ, R14 ;  /* 0x000000ffff0c7224 */ /* 0x000fe200078e000e */
[----:B------:R-:W-:Y:S01]  /*0890*/  MOV R28, 0x8d0 ;  /* 0x000008d0001c7802 */ /* 0x000fe20000000f00 */
[----:B------:R-:W-:Y:S02]  /*08a0*/  IMAD.MOV.U32 R13, RZ, RZ, R15 ;  /* 0x000000ffff0d7224 */ /* 0x000fe400078e000f */
[----:B------:R-:W-:-:S07]  /*08b0*/  IMAD.MOV.U32 R14, RZ, RZ, R16 ;  /* 0x000000ffff0e7224 */ /* 0x000fce00078e0010 */
[----:B------:R-:W-:Y:S05]  /*08c0*/  CALL.REL.NOINC `($__internal_1_$__cuda_sm20_div_rn_f64_full) ;  /* 0x0000000000187944 */ /* 0x000fea0003c00000 */
[----:B------:R-:W-:-:S07]  /*08d0*/  IMAD.MOV.U32 R3, RZ, RZ, R13 ;  /* 0x000000ffff037224 */ /* 0x000fce00078e000d */
.L_x_54:
[----:B------:R-:W-:Y:S05]  /*08e0*/  BSYNC.RECONVERGENT B0 ;  /* 0x0000000000007941 */ /* 0x000fea0003800200 */
.L_x_53:
[----:B------:R-:W-:-:S10]  /*08f0*/  DMUL R4, R4, R2 ;  /* 0x0000000204047228 */ /* 0x000fd40000000000 */
[----:B------:R-:W0:Y:S02]  /*0900*/  F2F.F32.F64 R5, R4 ;  /* 0x0000000400057310 */ /* 0x000e240000301000 */
[----:B0-----:R-:W-:Y:S01]  /*0910*/  REDG.E.ADD.F32.FTZ.RN.STRONG.GPU desc[UR4][R10.64], R5 ;  /* 0x000000050a0079a6 */ /* 0x001fe2000c12f304 */
[----:B------:R-:W-:Y:S05]  /*0920*/  EXIT ;  /* 0x000000000000794d */ /* 0x000fea0003800000 */
        .weak           $__internal_1_$__cuda_sm20_div_rn_f64_full
        .type           $__internal_1_$__cuda_sm20_div_rn_f64_full,@function
        .size           $__internal_1_$__cuda_sm20_div_rn_f64_full,($__internal_2_$__cuda_sm3x_div_rn_noftz_f32_slowpath - $__internal_1_$__cuda_sm20_div_rn_f64_full)
$__internal_1_$__cuda_sm20_div_rn_f64_full:
[----:B------:R-:W-:Y:S01]  /*0930*/  FSETP.GEU.AND P2, PT, |R13|, 1.469367938527859385e-39, PT ;  /* 0x001000000d00780b */ /* 0x000fe20003f4e200 */
[----:B------:R-:W-:Y:S01]  /*0940*/  IMAD.MOV.U32 R16, RZ, RZ, R14 ;  /* 0x000000ffff107224 */ /* 0x000fe200078e000e */
[C---:B------:R-:W-:Y:S01]  /*0950*/  FSETP.GEU.AND P0, PT, |R17|.reuse, 1.469367938527859385e-39, PT ;  /* 0x001000001100780b */ /* 0x040fe20003f0e200 */
[----:B------:R-:W-:Y:S01]  /*0960*/  IMAD.MOV.U32 R0, RZ, RZ, 0x1ca00000 ;  /* 0x1ca00000ff007424 */ /* 0x000fe200078e00ff */
[----:B------:R-:W-:Y:S01]  /*0970*/  LOP3.LUT R15, R17, 0x800fffff, RZ, 0xc0, !PT ;  /* 0x800fffff110f7812 */ /* 0x000fe200078ec0ff */
[----:B------:R-:W-:Y:S01]  /*0980*/  IMAD.MOV.U32 R18, RZ, RZ, R12 ;  /* 0x000000ffff127224 */ /* 0x000fe200078e000c */
[----:B------:R-:W-:Y:S01]  /*0990*/  LOP3.LUT R2, R13, 0x7ff00000, RZ, 0xc0, !PT ;  /* 0x7ff000000d027812 */ /* 0x000fe200078ec0ff */
[----:B------:R-:W-:Y:S01]  /*09a0*/  IMAD.MOV.U32 R20, RZ, RZ, 0x1 ;  /* 0x00000001ff147424 */ /* 0x000fe200078e00ff */
[----:B------:R-:W-:Y:S01]  /*09b0*/  LOP3.LUT R15, R15, 0x3ff00000, RZ, 0xfc, !PT ;  /* 0x3ff000000f0f7812 */ /* 0x000fe200078efcff */
[----:B------:R-:W-:Y:S01]  /*09c0*/  BSSY.RECONVERGENT B1, `(.L_x_55) ;  /* 0x000004e000017945 */ /* 0x000fe20003800200 */
[----:B------:R-:W-:-:S03]  /*09d0*/  LOP3.LUT R27, R17, 0x7ff00000, RZ, 0xc0, !PT ;  /* 0x7ff00000111b7812 */ /* 0x000fc600078ec0ff */
[----:B------:R-:W-:Y:S02]  /*09e0*/  @!P2 LOP3.LUT R19, R17, 0x7ff00000, RZ, 0xc0, !PT ;  /* 0x7ff000001113a812 */ /* 0x000fe400078ec0ff */
[----:B------:R-:W-:Y:S01]  /*09f0*/  @!P0 DMUL R14, R16, 8.98846567431157953865e+307 ;  /* 0x7fe00000100e8828 */ /* 0x000fe20000000000 */
[C---:B------:R-:W-:Y:S02]  /*0a00*/  ISETP.GE.U32.AND P1, PT, R2.reuse, R27, PT ;  /* 0x0000001b0200720c */ /* 0x040fe40003f26070 */
[----:B------:R-:W-:Y:S02]  /*0a10*/  @!P2 ISETP.GE.U32.AND P3, PT, R2, R19, PT ;  /* 0x000000130200a20c */ /* 0x000fe40003f66070 */
[C---:B------:R-:W-:Y:S01]  /*0a20*/  SEL R19, R0.reuse, 0x63400000, !P1 ;  /* 0x6340000000137807 */ /* 0x040fe20004800000 */
[----:B------:R-:W0:Y:S01]  /*0a30*/  MUFU.RCP64H R21, R15 ;  /* 0x0000000f00157308 */ /* 0x000e220000001800 */
[----:B------:R-:W-:Y:S02]  /*0a40*/  @!P2 SEL R23, R0, 0x63400000, !P3 ;  /* 0x634000000017a807 */ /* 0x000fe40005800000 */
[----:B------:R-:W-:-:S02]  /*0a50*/  LOP3.LUT R19, R19, 0x800fffff, R13, 0xf8, !PT ;  /* 0x800fffff13137812 */ /* 0x000fc400078ef80d */
[----:B------:R-:W-:Y:S02]  /*0a60*/  @!P2 LOP3.LUT R22, R23, 0x80000000, R13, 0xf8, !PT ;  /* 0x800000001716a812 */ /* 0x000fe400078ef80d */
[----:B------:R-:W-:Y:S02]  /*0a70*/  @!P0 LOP3.LUT R27, R15, 0x7ff00000, RZ, 0xc0, !PT ;  /* 0x7ff000000f1b8812 */ /* 0x000fe400078ec0ff */
[----:B------:R-:W-:Y:S01]  /*0a80*/  @!P2 LOP3.LUT R23, R22, 0x100000, RZ, 0xfc, !PT ;  /* 0x001000001617a812 */ /* 0x000fe200078efcff */
[----:B------:R-:W-:-:S06]  /*0a90*/  @!P2 IMAD.MOV.U32 R22, RZ, RZ, RZ ;  /* 0x000000ffff16a224 */ /* 0x000fcc00078e00ff */
[----:B------:R-:W-:Y:S02]  /*0aa0*/  @!P2 DFMA R18, R18, 2, -R22 ;  /* 0x400000001212a82b */ /* 0x000fe40000000816 */
[----:B0-----:R-:W-:-:S08]  /*0ab0*/  DFMA R22, R20, -R14, 1 ;  /* 0x3ff000001416742b */ /* 0x001fd0000000080e */
[----:B------:R-:W-:-:S08]  /*0ac0*/  DFMA R22, R22, R22, R22 ;  /* 0x000000161616722b */ /* 0x000fd00000000016 */
[----:B------:R-:W-:-:S08]  /*0ad0*/  DFMA R22, R20, R22, R20 ;  /* 0x000000161416722b */ /* 0x000fd00000000014 */
[----:B------:R-:W-:-:S08]  /*0ae0*/  DFMA R20, R22, -R14, 1 ;  /* 0x3ff000001614742b */ /* 0x000fd0000000080e */
[----:B------:R-:W-:-:S08]  /*0af0*/  DFMA R20, R22, R20, R22 ;  /* 0x000000141614722b */ /* 0x000fd00000000016 */
[----:B------:R-:W-:-:S08]  /*0b00*/  DMUL R22, R20, R18 ;  /* 0x0000001214167228 */ /* 0x000fd00000000000 */
[----:B------:R-:W-:-:S08]  /*0b10*/  DFMA R24, R22, -R14, R18 ;  /* 0x8000000e1618722b */ /* 0x000fd00000000012 */
[----:B------:R-:W-:Y:S01]  /*0b20*/  DFMA R24, R20, R24, R22 ;  /* 0x000000181418722b */ /* 0x000fe20000000016 */
[----:B------:R-:W-:Y:S01]  /*0b30*/  IMAD.MOV.U32 R20, RZ, RZ, R2 ;  /* 0x000000ffff147224 */ /* 0x000fe200078e0002 */
[----:B------:R-:W-:-:S05]  /*0b40*/  @!P2 LOP3.LUT R20, R19, 0x7ff00000, RZ, 0xc0, !PT ;  /* 0x7ff000001314a812 */ /* 0x000fca00078ec0ff */
[----:B------:R-:W-:-:S05]  /*0b50*/  VIADD R21, R20, 0xffffffff ;  /* 0xffffffff14157836 */ /* 0x000fca0000000000 */
[----:B------:R-:W-:Y:S01]  /*0b60*/  ISETP.GT.U32.AND P0, PT, R21, 0x7feffffe, PT ;  /* 0x7feffffe1500780c */ /* 0x000fe20003f04070 */
[----:B------:R-:W-:-:S05]  /*0b70*/  VIADD R21, R27, 0xffffffff ;  /* 0xffffffff1b157836 */ /* 0x000fca0000000000 */
[----:B------:R-:W-:-:S13]  /*0b80*/  ISETP.GT.U32.OR P0, PT, R21, 0x7feffffe, P0 ;  /* 0x7feffffe1500780c */ /* 0x000fda0000704470 */
[----:B------:R-:W-:Y:S05]  /*0b90*/  @P0 BRA `(.L_x_56) ;  /* 0x00000000006c0947 */ /* 0x000fea0003800000 */
[----:B------:R-:W-:-:S04]  /*0ba0*/  LOP3.LUT R13, R17, 0x7ff00000, RZ, 0xc0, !PT ;  /* 0x7ff00000110d7812 */ /* 0x000fc800078ec0ff */
[CC--:B------:R-:W-:Y:S02]  /*0bb0*/  VIADDMNMX R12, R2.reuse, -R13.reuse, 0xb9600000, !PT ;  /* 0xb9600000020c7446 */ /* 0x0c0fe4000780090d */
[----:B------:R-:W-:Y:S02]  /*0bc0*/  ISETP.GE.U32.AND P0, PT, R2, R13, PT ;  /* 0x0000000d0200720c */ /* 0x000fe40003f06070 */
[----:B------:R-:W-:Y:S02]  /*0bd0*/  VIMNMX R12, PT, PT, R12, 0x46a00000, PT ;  /* 0x46a000000c0c7848 */ /* 0x000fe40003fe0100 */
[----:B------:R-:W-:-:S05]  /*0be0*/  SEL R13, R0, 0x63400000, !P0 ;  /* 0x63400000000d7807 */ /* 0x000fca0004000000 */
[----:B------:R-:W-:Y:S02]  /*0bf0*/  IMAD.IADD R0, R12, 0x1, -R13 ;  /* 0x000000010c007824 */ /* 0x000fe400078e0a0d */
[----:B------:R-:W-:Y:S02]  /*0c00*/  IMAD.MOV.U32 R12, RZ, RZ, RZ ;  /* 0x000000ffff0c7224 */ /* 0x000fe400078e00ff */
[----:B------:R-:W-:-:S06]  /*0c10*/  VIADD R13, R0, 0x7fe00000 ;  /* 0x7fe00000000d7836 */ /* 0x000fcc0000000000 */
[----:B------:R-:W-:-:S10]  /*0c20*/  DMUL R22, R24, R12 ;  /* 0x0000000c18167228 */ /* 0x000fd40000000000 */
[----:B------:R-:W-:-:S13]  /*0c30*/  FSETP.GTU.AND P0, PT, |R23|, 1.469367938527859385e-39, PT ;  /* 0x001000001700780b */ /* 0x000fda0003f0c200 */
[----:B------:R-:W-:Y:S05]  /*0c40*/  @P0 BRA `(.L_x_57) ;  /* 0x0000000000940947 */ /* 0x000fea0003800000 */
[----:B------:R-:W-:Y:S01]  /*0c50*/  DFMA R14, R24, -R14, R18 ;  /* 0x8000000e180e722b */ /* 0x000fe20000000012 */
[----:B------:R-:W-:-:S09]  /*0c60*/  IMAD.MOV.U32 R12, RZ, RZ, RZ ;  /* 0x000000ffff0c7224 */ /* 0x000fd200078e00ff */
[C---:B------:R-:W-:Y:S02]  /*0c70*/  FSETP.NEU.AND P0, PT, R15.reuse, RZ, PT ;  /* 0x000000ff0f00720b */ /* 0x040fe40003f0d000 */
[----:B------:R-:W-:-:S04]  /*0c80*/  LOP3.LUT R17, R15, 0x80000000, R17, 0x48, !PT ;  /* 0x800000000f117812 */ /* 0x000fc800078e4811 */
[----:B------:R-:W-:-:S07]  /*0c90*/  LOP3.LUT R13, R17, R13, RZ, 0xfc, !PT ;  /* 0x0000000d110d7212 */ /* 0x000fce00078efcff */
[----:B------:R-:W-:Y:S05]  /*0ca0*/  @!P0 BRA `(.L_x_57) ;  /* 0x00000000007c8947 */ /* 0x000fea0003800000 */
[----:B------:R-:W-:Y:S01]  /*0cb0*/  IMAD.MOV R15, RZ, RZ, -R0 ;  /* 0x000000ffff0f7224 */ /* 0x000fe200078e0a00 */
[----:B------:R-:W-:Y:S01]  /*0cc0*/  DMUL.RP R12, R24, R12 ;  /* 0x0000000c180c7228 */ /* 0x000fe20000008000 */
[----:B------:R-:W-:-:S06]  /*0cd0*/  IMAD.MOV.U32 R14, RZ, RZ, RZ ;  /* 0x000000ffff0e7224 */ /* 0x000fcc00078e00ff */
[----:B------:R-:W-:-:S03]  /*0ce0*/  DFMA R14, R22, -R14, R24 ;  /* 0x8000000e160e722b */ /* 0x000fc60000000018 */
[----:B------:R-:W-:-:S03]  /*0cf0*/  LOP3.LUT R17, R13, R17, RZ, 0x3c, !PT ;  /* 0x000000110d117212 */ /* 0x000fc600078e3cff */
[----:B------:R-:W-:-:S04]  /*0d00*/  IADD3 R14, PT, PT, -R0, -0x43300000, RZ ;  /* 0xbcd00000000e7810 */ /* 0x000fc80007ffe1ff */
[----:B------:R-:W-:-:S04]  /*0d10*/  FSETP.NEU.AND P0, PT, |R15|, R14, PT ;  /* 0x0000000e0f00720b */ /* 0x000fc80003f0d200 */
[----:B------:R-:W-:Y:S02]  /*0d20*/  FSEL R22, R12, R22, !P0 ;  /* 0x000000160c167208 */ /* 0x000fe40004000000 */
[----:B------:R-:W-:Y:S01]  /*0d30*/  FSEL R23, R17, R23, !P0 ;  /* 0x0000001711177208 */ /* 0x000fe20004000000 */
[----:B------:R-:W-:Y:S06]  /*0d40*/  BRA `(.L_x_57) ;  /* 0x0000000000547947 */ /* 0x000fec0003800000 */
.L_x_56:
[----:B------:R-:W-:-:S14]  /*0d50*/  DSETP.NAN.AND P0, PT, R12, R12, PT ;  /* 0x0000000c0c00722a */ /* 0x000fdc0003f08000 */
[----:B------:R-:W-:Y:S05]  /*0d60*/  @P0 BRA `(.L_x_58) ;  /* 0x0000000000440947 */ /* 0x000fea0003800000 */
[----:B------:R-:W-:-:S14]  /*0d70*/  DSETP.NAN.AND P0, PT, R16, R16, PT ;  /* 0x000000101000722a */ /* 0x000fdc0003f08000 */
[----:B------:R-:W-:Y:S05]  /*0d80*/  @P0 BRA `(.L_x_59) ;  /* 0x0000000000300947 */ /* 0x000fea0003800000 */
[----:B------:R-:W-:Y:S01]  /*0d90*/  ISETP.NE.AND P0, PT, R20, R27, PT ;  /* 0x0000001b1400720c */ /* 0x000fe20003f05270 */
[----:B------:R-:W-:Y:S02]  /*0da0*/  IMAD.MOV.U32 R22, RZ, RZ, 0x0 ;  /* 0x00000000ff167424 */ /* 0x000fe400078e00ff */
[----:B------:R-:W-:-:S10]  /*0db0*/  IMAD.MOV.U32 R23, RZ, RZ, -0x80000 ;  /* 0xfff80000ff177424 */ /* 0x000fd400078e00ff */
[----:B------:R-:W-:Y:S05]  /*0dc0*/  @!P0 BRA `(.L_x_57) ;  /* 0x0000000000348947 */ /* 0x000fea0003800000 */
[----:B------:R-:W-:Y:S02]  /*0dd0*/  ISETP.NE.AND P0, PT, R20, 0x7ff00000, PT ;  /* 0x7ff000001400780c */ /* 0x000fe40003f05270 */
[----:B------:R-:W-:Y:S02]  /*0de0*/  LOP3.LUT R23, R13, 0x80000000, R17, 0x48, !PT ;  /* 0x800000000d177812 */ /* 0x000fe400078e4811 */
[----:B------:R-:W-:-:S13]  /*0df0*/  ISETP.EQ.OR P0, PT, R27, RZ, !P0 ;  /* 0x000000ff1b00720c */ /* 0x000fda0004702670 */
[----:B------:R-:W-:Y:S01]  /*0e00*/  @P0 LOP3.LUT R0, R23, 0x7ff00000, RZ, 0xfc, !PT ;  /* 0x7ff0000017000812 */ /* 0x000fe200078efcff */
[----:B------:R-:W-:Y:S02]  /*0e10*/  @!P0 IMAD.MOV.U32 R22, RZ, RZ, RZ ;  /* 0x000000ffff168224 */ /* 0x000fe400078e00ff */
[----:B------:R-:W-:Y:S02]  /*0e20*/  @P0 IMAD.MOV.U32 R22, RZ, RZ, RZ ;  /* 0x000000ffff160224 */ /* 0x000fe400078e00ff */
[----:B------:R-:W-:Y:S01]  /*0e30*/  @P0 IMAD.MOV.U32 R23, RZ, RZ, R0 ;  /* 0x000000ffff170224 */ /* 0x000fe200078e0000 */
[----:B------:R-:W-:Y:S06]  /*0e40*/  BRA `(.L_x_57) ;  /* 0x0000000000147947 */ /* 0x000fec0003800000 */
.L_x_59:
[----:B------:R-:W-:Y:S01]  /*0e50*/  LOP3.LUT R23, R17, 0x80000, RZ, 0xfc, !PT ;  /* 0x0008000011177812 */ /* 0x000fe200078efcff */
[----:B------:R-:W-:Y:S01]  /*0e60*/  IMAD.MOV.U32 R22, RZ, RZ, R16 ;  /* 0x000000ffff167224 */ /* 0x000fe200078e0010 */
[----:B------:R-:W-:Y:S06]  /*0e70*/  BRA `(.L_x_57) ;  /* 0x0000000000087947 */ /* 0x000fec0003800000 */
.L_x_58:
[----:B------:R-:W-:Y:S01]  /*0e80*/  LOP3.LUT R23, R13, 0x80000, RZ, 0xfc, !PT ;  /* 0x000800000d177812 */ /* 0x000fe200078efcff */
[----:B------:R-:W-:-:S07]  /*0e90*/  IMAD.MOV.U32 R22, RZ, RZ, R12 ;  /* 0x000000ffff167224 */ /* 0x000fce00078e000c */
.L_x_57:
[----:B------:R-:W-:Y:S05]  /*0ea0*/  BSYNC.RECONVERGENT B1 ;  /* 0x0000000000017941 */ /* 0x000fea0003800200 */
.L_x_55:
[----:B------:R-:W-:Y:S02]  /*0eb0*/  IMAD.MOV.U32 R29, RZ, RZ, 0x0 ;  /* 0x00000000ff1d7424 */ /* 0x000fe400078e00ff */
[----:B------:R-:W-:Y:S02]  /*0ec0*/  IMAD.MOV.U32 R2, RZ, RZ, R22 ;  /* 0x000000ffff027224 */ /* 0x000fe400078e0016 */
[----:B------:R-:W-:Y:S01]  /*0ed0*/  IMAD.MOV.U32 R13, RZ, RZ, R23 ;  /* 0x000000ffff0d7224 */ /* 0x000fe200078e0017 */
[----:B------:R-:W-:Y:S06]  /*0ee0*/  RET.REL.NODEC R28 `(_Z5getF1PfS_S_S_PiS_S_S_ii) ;  /* 0xfffffff01c447950 */ /* 0x000fec0003c3ffff */
        .weak           $__internal_2_$__cuda_sm3x_div_rn_noftz_f32_slowpath
        .type           $__internal_2_$__cuda_sm3x_div_rn_noftz_f32_slowpath,@function
        .size           $__internal_2_$__cuda_sm3x_div_rn_noftz_f32_slowpath,(.L_x_74 - $__internal_2_$__cuda_sm3x_div_rn_noftz_f32_slowpath)
$__internal_2_$__cuda_sm3x_div_rn_noftz_f32_slowpath:
[----:B------:R-:W-:Y:S01]  /*0ef0*/  SHF.R.U32.HI R13, RZ, 0x17, R21 ;  /* 0x00000017ff0d7819 */ /* 0x000fe20000011615 */
[----:B------:R-:W-:Y:S01]  /*0f00*/  BSSY.RECONVERGENT B1, `(.L_x_60) ;  /* 0x0000064000017945 */ /* 0x000fe20003800200 */
[--C-:B------:R-:W-:Y:S01]  /*0f10*/  SHF.R.U32.HI R3, RZ, 0x17, R0.reuse ;  /* 0x00000017ff037819 */ /* 0x100fe20000011600 */
[----:B------:R-:W-:Y:S01]  /*0f20*/  IMAD.MOV.U32 R14, RZ, RZ, R0 ;  /* 0x000000ffff0e7224 */ /* 0x000fe200078e0000 */
[----:B------:R-:W-:Y:S02]  /*0f30*/  LOP3.LUT R13, R13, 0xff, RZ, 0xc0, !PT ;  /* 0x000000ff0d0d7812 */ /* 0x000fe400078ec0ff */
[----:B------:R-:W-:-:S03]  /*0f40*/  LOP3.LUT R16, R3, 0xff, RZ, 0xc0, !PT ;  /* 0x000000ff03107812 */ /* 0x000fc600078ec0ff */
[----:B------:R-:W-:Y:S02]  /*0f50*/  VIADD R15, R13, 0xffffffff ;  /* 0xffffffff0d0f7836 */ /* 0x000fe40000000000 */
[----:B------:R-:W-:-:S03]  /*0f60*/  VIADD R17, R16, 0xffffffff ;  /* 0xffffffff10117836 */ /* 0x000fc60000000000 */
[----:B------:R-:W-:-:S04]  /*0f70*/  ISETP.GT.U32.AND P0, PT, R15, 0xfd, PT ;  /* 0x000000fd0f00780c */ /* 0x000fc80003f04070 */
[----:B------:R-:W-:-:S13]  /*0f80*/  ISETP.GT.U32.OR P0, PT, R17, 0xfd, P0 ;  /* 0x000000fd1100780c */ /* 0x000fda0000704470 */
[----:B------:R-:W-:Y:S01]  /*0f90*/  @!P0 IMAD.MOV.U32 R12, RZ, RZ, RZ ;  /* 0x000000ffff0c8224 */ /* 0x000fe200078e00ff */
[----:B------:R-:W-:Y:S06]  /*0fa0*/  @!P0 BRA `(.L_x_61) ;  /* 0x0000000000608947 */ /* 0x000fec0003800000 */
[----:B------:R-:W-:Y:S01]  /*0fb0*/  FSETP.GTU.FTZ.AND P0, PT, |R0|, +INF , PT ;  /* 0x7f8000000000780b */ /* 0x000fe20003f1c200 */
[----:B------:R-:W-:Y:S01]  /*0fc0*/  IMAD.MOV.U32 R3, RZ, RZ, R21 ;  /* 0x000000ffff037224 */ /* 0x000fe200078e0015 */
        /* <DEDUP_REMOVED lines=22> */
.L_x_61:
        /* <DEDUP_REMOVED lines=30> */
[-CC-:B------:R-:W-:Y:S01]  /*1310*/  FFMA.RM R12, R19, R17.reuse, R14.reuse ;  /* 0x00000011130c7223 */ /* 0x180fe2000000400e */
        /* <DEDUP_REMOVED lines=20> */
.L_x_68:
[----:B------:R-:W-:-:S04]  /*1460*/  LOP3.LUT R0, R0, 0x80000000, RZ, 0xc0, !PT ;  /* 0x8000000000007812 */ /* 0x000fc800078ec0ff */
[----:B------:R-:W-:Y:S01]  /*1470*/  LOP3.LUT R0, R0, 0x7f800000, RZ, 0xfc, !PT ;  /* 0x7f80000000007812 */ /* 0x000fe200078efcff */
[----:B------:R-:W-:Y:S06]  /*1480*/  BRA `(.L_x_69) ;  /* 0x0000000000047947 */ /* 0x000fec0003800000 */
.L_x_67:
[----:B------:R-:W-:-:S07]  /*1490*/  IMAD R0, R13, 0x800000, R0 ;  /* 0x008000000d007824 */ /* 0x000fce00078e0200 */
.L_x_69:
[----:B------:R-:W-:Y:S05]  /*14a0*/  BSYNC.RECONVERGENT B2 ;  /* 0x0000000000027941 */ /* 0x000fea0003800200 */
.L_x_66:
[----:B------:R-:W-:Y:S05]  /*14b0*/  BRA `(.L_x_70) ;  /* 0x0000000000207947 */ /* 0x000fea0003800000 */
.L_x_65:
[----:B------:R-:W-:-:S04]  /*14c0*/  LOP3.LUT R0, R21, 0x80000000, R14, 0x48, !PT ;  /* 0x8000000015007812 */ /* 0x000fc800078e480e */
[----:B------:R-:W-:Y:S01]  /*14d0*/  LOP3.LUT R0, R0, 0x7f800000, RZ, 0xfc, !PT ;  /* 0x7f80000000007812 */ /* 0x000fe200078efcff */
[----:B------:R-:W-:Y:S06]  /*14e0*/  BRA `(.L_x_70) ;  /* 0x0000000000147947 */ /* 0x000fec0003800000 */
.L_x_64:
[----:B------:R-:W-:Y:S01]  /*14f0*/  LOP3.LUT R0, R21, 0x80000000, R14, 0x48, !PT ;  /* 0x8000000015007812 */ /* 0x000fe200078e480e */
[----:B------:R-:W-:Y:S06]  /*1500*/  BRA `(.L_x_70) ;  /* 0x00000000000c7947 */ /* 0x000fec0003800000 */
.L_x_63:
[----:B------:R-:W0:Y:S01]  /*1510*/  MUFU.RSQ R0, -QNAN ;  /* 0xffc0000000007908 */ /* 0x000e220000001400 */
[----:B------:R-:W-:Y:S05]  /*1520*/  BRA `(.L_x_70) ;  /* 0x0000000000047947 */ /* 0x000fea0003800000 */
.L_x_62:
[----:B------:R-:W-:-:S07]  /*1530*/  FADD.FTZ R0, R0, R3 ;  /* 0x0000000300007221 */ /* 0x000fce0000010000 */
.L_x_70:
[----:B------:R-:W-:Y:S05]  /*1540*/  BSYNC.RECONVERGENT B1 ;  /* 0x0000000000017941 */ /* 0x000fea0003800200 */
.L_x_60:
[----:B------:R-:W-:-:S04]  /*1550*/  IMAD.MOV.U32 R3, RZ, RZ, 0x0 ;  /* 0x00000000ff037424 */ /* 0x000fc800078e00ff */
[----:B0-----:R-:W-:Y:S05]  /*1560*/  RET.REL.NODEC R2 `(_Z5getF1PfS_S_S_PiS_S_S_ii) ;  /* 0xffffffe802a47950 */ /* 0x001fea0003c3ffff */
.L_x_71:
        /* <DEDUP_REMOVED lines=9> */
.L_x_74:


//--------------------- .nv.global.init           --------------------------
	.section	.nv.global.init,"aw",@progbits
.nv.global.init:
	.type		$str,@object
	.size		$str,(.L_0 - $str)
$str:
        /*0000*/ 	.byte	0x79, 0x5f, 0x70, 0x72, 0x65, 0x64, 0x5b, 0x25, 0x69, 0x5d, 0x3a, 0x20, 0x25, 0x66, 0x20, 0x21
        /*0010*/ 	.byte	0x3d, 0x20, 0x79, 0x5f, 0x74, 0x72, 0x75, 0x65, 0x45, 0x61, 0x63, 0x68, 0x43, 0x6c, 0x61, 0x73
        /*0020*/ 	.byte	0x73, 0x5b, 0x25, 0x69, 0x5d, 0x3a, 0x20, 0x25, 0x66, 0x20, 0x26, 0x26, 0x20, 0x79, 0x5f, 0x74
        /*0030*/ 	.byte	0x72, 0x75, 0x65, 0x5b, 0x25, 0x69, 0x5d, 0x3a, 0x20, 0x25, 0x66, 0x20, 0x3d, 0x3d, 0x20, 0x79
        /*0040*/ 	.byte	0x5f, 0x74, 0x72, 0x75, 0x65, 0x45, 0x61, 0x63, 0x68, 0x43, 0x6c, 0x61, 0x73, 0x73, 0x5b, 0x25
        /*0050*/ 	.byte	0x69, 0x5d, 0x3a, 0x20, 0x25, 0x66, 0x20, 0x3d, 0x20, 0x25, 0x64, 0x0a, 0x00
.L_0:


//--------------------- .nv.shared.reserved.0     --------------------------
	.section	.nv.shared.reserved.0,"aw",@nobits
	.weak		__nv_reservedSMEM_offset_0_alias
	.size		__nv_reservedSMEM_offset_0_alias, 0, 64
	.other		__nv_reservedSMEM_offset_0_alias,@"STO_CUDA_RESERVED_SHARED STV_DEFAULT"
__nv_reservedSMEM_offset_0_alias:
	.zero		0
	.zero		64


//--------------------- .nv.constant0._Z8getMacroPfPii --------------------------
	.section	.nv.constant0._Z8getMacroPfPii,"a",@progbits
	.sectionflags	@""
	.align	4
.nv.constant0._Z8getMacroPfPii:
	.zero		916


//--------------------- .nv.constant0._Z18getSamplesPerClassPfPiS0_S_S_ --------------------------
	.section	.nv.constant0._Z18getSamplesPerClassPfPiS0_S_S_,"a",@progbits
	.sectionflags	@""
	.align	4
.nv.constant0._Z18getSamplesPerClassPfPiS0_S_S_:
	.zero		936


//--------------------- .nv.constant0._Z10getClassesPfPiS_S0_S_S0_ --------------------------
	.section	.nv.constant0._Z10getClassesPfPiS_S0_S_S0_,"a",@progbits
	.sectionflags	@""
	.align	4
.nv.constant0._Z10getClassesPfPiS_S0_S_S0_:
	.zero		944


//--------------------- .nv.constant0._Z18getNoClassesKernelPfPiS_S0_S0_ --------------------------
	.section	.nv.constant0._Z18getNoClassesKernelPfPiS_S0_S0_,"a",@progbits
	.sectionflags	@""
	.align	4
.nv.constant0._Z18getNoClassesKernelPfPiS_S0_S0_:
	.zero		936


//--------------------- .nv.constant0._Z9getTpFpFnPfS_iiiS_S_S_S_ --------------------------
	.section	.nv.constant0._Z9getTpFpFnPfS_iiiS_S_S_S_,"a",@progbits
	.sectionflags	@""
	.align	4
.nv.constant0._Z9getTpFpFnPfS_iiiS_S_S_S_:
	.zero		960


//--------------------- .nv.constant0._Z5getF1PfS_S_S_PiS_S_S_ii --------------------------
	.section	.nv.constant0._Z5getF1PfS_S_S_PiS_S_S_ii,"a",@progbits
	.sectionflags	@""
	.align	4
.nv.constant0._Z5getF1PfS_S_S_PiS_S_S_ii:
	.zero		968


//--------------------- SYMBOLS --------------------------

	.type		.nv.reservedSmem.offset0,@object
	.size		.nv.reservedSmem.offset0,0x4
	.type		vprintf,@function
